//
// Generated by NVIDIA NVVM Compiler
//
// Compiler Build ID: CL-36424714
// Cuda compilation tools, release 13.0, V13.0.88
// Based on NVVM 20.0.0
//

.version 9.0
.target sm_100
.address_size 64

	// .globl	tsf_batch_f32

.visible .entry tsf_batch_f32(
	.param .u64 .ptr .align 1 tsf_batch_f32_param_0,
	.param .u64 .ptr .align 1 tsf_batch_f32_param_1,
	.param .u64 .ptr .align 1 tsf_batch_f32_param_2,
	.param .u64 .ptr .align 1 tsf_batch_f32_param_3,
	.param .u64 .ptr .align 1 tsf_batch_f32_param_4,
	.param .u32 tsf_batch_f32_param_5,
	.param .u32 tsf_batch_f32_param_6,
	.param .u32 tsf_batch_f32_param_7,
	.param .u64 .ptr .align 1 tsf_batch_f32_param_8
)
.maxntid 256
.minnctapersm 2
{
	.reg .pred 	%p<75>;
	.reg .b32 	%r<239>;
	.reg .b32 	%f<77>;
	.reg .b64 	%rd<120>;
	.reg .b64 	%fd<379>;

	ld.param.u64 	%rd10, [tsf_batch_f32_param_0];
	ld.param.u64 	%rd11, [tsf_batch_f32_param_1];
	ld.param.u64 	%rd12, [tsf_batch_f32_param_2];
	ld.param.u64 	%rd13, [tsf_batch_f32_param_3];
	ld.param.u64 	%rd14, [tsf_batch_f32_param_4];
	ld.param.u32 	%r86, [tsf_batch_f32_param_5];
	ld.param.u32 	%r87, [tsf_batch_f32_param_6];
	ld.param.u32 	%r88, [tsf_batch_f32_param_7];
	ld.param.u64 	%rd15, [tsf_batch_f32_param_8];
	cvta.to.global.u64 	%rd1, %rd15;
	cvta.to.global.u64 	%rd2, %rd10;
	cvta.to.global.u64 	%rd3, %rd14;
	cvta.to.global.u64 	%rd4, %rd13;
	cvta.to.global.u64 	%rd5, %rd12;
	cvta.to.global.u64 	%rd6, %rd11;
	mov.u32 	%r89, %ntid.x;
	mov.u32 	%r90, %nctaid.x;
	mul.lo.s32 	%r1, %r89, %r90;
	mov.u32 	%r91, %ctaid.x;
	mov.u32 	%r92, %tid.x;
	mad.lo.s32 	%r210, %r91, %r89, %r92;
	setp.ge.s32 	%p2, %r210, %r87;
	@%p2 bra 	$L__BB0_91;
	setp.lt.s32 	%p3, %r88, 0;
	setp.le.s32 	%p4, %r86, %r88;
	or.pred  	%p1, %p3, %p4;
	sub.s32 	%r3, %r86, %r88;
	add.s32 	%r4, %r88, -1;
	setp.lt.s32 	%p5, %r86, 1;
	@%p5 bra 	$L__BB0_58;
	and.b32  	%r5, %r86, 7;
	add.s32 	%r6, %r5, -1;
	and.b32  	%r7, %r86, 3;
	add.s32 	%r8, %r7, -1;
	and.b32  	%r9, %r86, 2147483640;
	and.b32  	%r10, %r86, 1;
	add.s64 	%rd7, %rd1, 16;
$L__BB0_3:
	mul.lo.s32 	%r12, %r210, %r86;
	mul.wide.s32 	%rd60, %r210, 4;
	add.s64 	%rd61, %rd6, %rd60;
	ld.global.nc.u32 	%r13, [%rd61];
	setp.lt.s32 	%p34, %r13, 2;
	setp.gt.s32 	%p35, %r13, %r86;
	or.pred  	%p36, %p34, %p35;
	or.pred  	%p37, %p36, %p1;
	@%p37 bra 	$L__BB0_14;
	setp.lt.s32 	%p38, %r3, %r13;
	@%p38 bra 	$L__BB0_25;
	add.s32 	%r214, %r4, %r13;
	add.s64 	%rd63, %rd5, %rd60;
	ld.global.nc.f32 	%f41, [%rd63];
	cvt.f64.f32 	%fd1, %f41;
	add.s64 	%rd64, %rd4, %rd60;
	ld.global.nc.f32 	%f1, [%rd64];
	add.s64 	%rd65, %rd3, %rd60;
	ld.global.nc.f32 	%f2, [%rd65];
	setp.gt.s32 	%p39, %r214, 0;
	@%p39 bra 	$L__BB0_47;
$L__BB0_6:
	add.s32 	%r19, %r13, -1;
	add.s32 	%r153, %r13, -2;
	and.b32  	%r20, %r19, 15;
	setp.lt.u32 	%p48, %r153, 15;
	mov.f64 	%fd342, 0d0000000000000000;
	mov.b32 	%r223, 0;
	mov.f64 	%fd341, %fd342;
	@%p48 bra 	$L__BB0_37;
	and.b32  	%r223, %r19, -16;
	mov.f64 	%fd342, 0d0000000000000000;
	mov.b32 	%r213, 0;
	bra.uni 	$L__BB0_36;
$L__BB0_8:
	setp.ge.s32 	%p57, %r214, %r86;
	@%p57 bra 	$L__BB0_13;
	cvt.rn.f64.u32 	%fd8, %r13;
	mul.wide.u32 	%rd96, %r214, 4;
	add.s64 	%rd97, %rd2, %rd96;
	ld.global.nc.f32 	%f73, [%rd97];
	cvt.f64.f32 	%fd346, %f73;
	neg.f64 	%fd10, %fd1;
	cvt.f64.f32 	%fd11, %f2;
	cvt.f64.f32 	%fd12, %f1;
	add.s32 	%r187, %r13, 1;
	cvt.rn.f64.u32 	%fd13, %r187;
$L__BB0_10:
	add.f64 	%fd329, %fd341, %fd346;
	fma.rn.f64 	%fd330, %fd346, %fd8, %fd342;
	mul.f64 	%fd331, %fd329, %fd10;
	fma.rn.f64 	%fd332, %fd8, %fd330, %fd331;
	mul.f64 	%fd333, %fd332, %fd12;
	mul.f64 	%fd334, %fd333, %fd1;
	sub.f64 	%fd335, %fd329, %fd334;
	mul.f64 	%fd336, %fd335, %fd11;
	fma.rn.f64 	%fd337, %fd333, %fd13, %fd336;
	cvt.rn.f32.f64 	%f74, %fd337;
	add.s32 	%r188, %r214, %r12;
	mul.wide.s32 	%rd98, %r188, 4;
	add.s64 	%rd99, %rd1, %rd98;
	st.global.f32 	[%rd99], %f74;
	sub.f64 	%fd342, %fd330, %fd329;
	sub.s32 	%r189, %r214, %r13;
	mul.wide.s32 	%rd100, %r189, 4;
	add.s64 	%rd101, %rd2, %rd100;
	ld.global.nc.f32 	%f75, [%rd101+4];
	cvt.f64.f32 	%fd338, %f75;
	sub.f64 	%fd341, %fd329, %fd338;
	add.s32 	%r24, %r214, 1;
	setp.ge.s32 	%p58, %r24, %r86;
	@%p58 bra 	$L__BB0_12;
	mul.wide.u32 	%rd102, %r214, 4;
	add.s64 	%rd103, %rd2, %rd102;
	ld.global.nc.f32 	%f76, [%rd103+4];
	cvt.f64.f32 	%fd346, %f76;
$L__BB0_12:
	setp.eq.s32 	%p59, %r24, %r86;
	mov.u32 	%r214, %r24;
	@%p59 bra 	$L__BB0_13;
	bra.uni 	$L__BB0_10;
$L__BB0_13:
	add.s32 	%r210, %r210, %r1;
	setp.lt.s32 	%p74, %r210, %r87;
	@%p74 bra 	$L__BB0_3;
	bra.uni 	$L__BB0_91;
$L__BB0_14:
	setp.lt.u32 	%p67, %r86, 8;
	mov.b32 	%r218, 0;
	@%p67 bra 	$L__BB0_17;
	mov.b32 	%r216, 0;
$L__BB0_16:
	.pragma "nounroll";
	add.s32 	%r202, %r216, %r12;
	mul.wide.s32 	%rd112, %r202, 4;
	add.s64 	%rd113, %rd1, %rd112;
	mov.b32 	%r203, 2147483647;
	st.global.u32 	[%rd113], %r203;
	st.global.u32 	[%rd113+4], %r203;
	st.global.u32 	[%rd113+8], %r203;
	st.global.u32 	[%rd113+12], %r203;
	st.global.u32 	[%rd113+16], %r203;
	st.global.u32 	[%rd113+20], %r203;
	st.global.u32 	[%rd113+24], %r203;
	st.global.u32 	[%rd113+28], %r203;
	add.s32 	%r216, %r216, 8;
	setp.eq.s32 	%p68, %r216, %r9;
	mov.u32 	%r218, %r9;
	@%p68 bra 	$L__BB0_17;
	bra.uni 	$L__BB0_16;
$L__BB0_17:
	setp.eq.s32 	%p69, %r5, 0;
	@%p69 bra 	$L__BB0_13;
	setp.lt.u32 	%p70, %r6, 3;
	@%p70 bra 	$L__BB0_20;
	add.s32 	%r204, %r218, %r12;
	mul.wide.s32 	%rd114, %r204, 4;
	add.s64 	%rd115, %rd1, %rd114;
	mov.b32 	%r205, 2147483647;
	st.global.u32 	[%rd115], %r205;
	st.global.u32 	[%rd115+4], %r205;
	st.global.u32 	[%rd115+8], %r205;
	st.global.u32 	[%rd115+12], %r205;
	add.s32 	%r218, %r218, 4;
$L__BB0_20:
	setp.eq.s32 	%p71, %r7, 0;
	@%p71 bra 	$L__BB0_13;
	setp.eq.s32 	%p72, %r8, 0;
	@%p72 bra 	$L__BB0_23;
	add.s32 	%r206, %r218, %r12;
	mul.wide.s32 	%rd116, %r206, 4;
	add.s64 	%rd117, %rd1, %rd116;
	mov.b32 	%r207, 2147483647;
	st.global.u32 	[%rd117], %r207;
	st.global.u32 	[%rd117+4], %r207;
	add.s32 	%r218, %r218, 2;
$L__BB0_23:
	setp.eq.s32 	%p73, %r10, 0;
	@%p73 bra 	$L__BB0_13;
	add.s32 	%r208, %r218, %r12;
	mul.wide.s32 	%rd118, %r208, 4;
	add.s64 	%rd119, %rd1, %rd118;
	mov.b32 	%r209, 2147483647;
	st.global.u32 	[%rd119], %r209;
	bra.uni 	$L__BB0_13;
$L__BB0_25:
	setp.lt.u32 	%p60, %r86, 8;
	mov.b32 	%r221, 0;
	@%p60 bra 	$L__BB0_28;
	mov.b32 	%r215, 0;
$L__BB0_27:
	.pragma "nounroll";
	add.s32 	%r192, %r215, %r12;
	mul.wide.s32 	%rd104, %r192, 4;
	add.s64 	%rd105, %rd1, %rd104;
	mov.b32 	%r193, 2147483647;
	st.global.u32 	[%rd105], %r193;
	st.global.u32 	[%rd105+4], %r193;
	st.global.u32 	[%rd105+8], %r193;
	st.global.u32 	[%rd105+12], %r193;
	st.global.u32 	[%rd105+16], %r193;
	st.global.u32 	[%rd105+20], %r193;
	st.global.u32 	[%rd105+24], %r193;
	st.global.u32 	[%rd105+28], %r193;
	add.s32 	%r215, %r215, 8;
	setp.eq.s32 	%p61, %r215, %r9;
	mov.u32 	%r221, %r9;
	@%p61 bra 	$L__BB0_28;
	bra.uni 	$L__BB0_27;
$L__BB0_28:
	setp.eq.s32 	%p62, %r5, 0;
	@%p62 bra 	$L__BB0_13;
	setp.lt.u32 	%p63, %r6, 3;
	@%p63 bra 	$L__BB0_31;
	add.s32 	%r194, %r221, %r12;
	mul.wide.s32 	%rd106, %r194, 4;
	add.s64 	%rd107, %rd1, %rd106;
	mov.b32 	%r195, 2147483647;
	st.global.u32 	[%rd107], %r195;
	st.global.u32 	[%rd107+4], %r195;
	st.global.u32 	[%rd107+8], %r195;
	st.global.u32 	[%rd107+12], %r195;
	add.s32 	%r221, %r221, 4;
$L__BB0_31:
	setp.eq.s32 	%p64, %r7, 0;
	@%p64 bra 	$L__BB0_13;
	setp.eq.s32 	%p65, %r8, 0;
	@%p65 bra 	$L__BB0_34;
	add.s32 	%r196, %r221, %r12;
	mul.wide.s32 	%rd108, %r196, 4;
	add.s64 	%rd109, %rd1, %rd108;
	mov.b32 	%r197, 2147483647;
	st.global.u32 	[%rd109], %r197;
	st.global.u32 	[%rd109+4], %r197;
	add.s32 	%r221, %r221, 2;
$L__BB0_34:
	setp.eq.s32 	%p66, %r10, 0;
	@%p66 bra 	$L__BB0_13;
	add.s32 	%r198, %r221, %r12;
	mul.wide.s32 	%rd110, %r198, 4;
	add.s64 	%rd111, %rd1, %rd110;
	mov.b32 	%r199, 2147483647;
	st.global.u32 	[%rd111], %r199;
	bra.uni 	$L__BB0_13;
$L__BB0_36:
	.pragma "nounroll";
	add.s32 	%r155, %r213, %r88;
	mul.wide.u32 	%rd74, %r155, 4;
	add.s64 	%rd75, %rd2, %rd74;
	ld.global.nc.f32 	%f42, [%rd75];
	cvt.f64.f32 	%fd215, %f42;
	add.s32 	%r156, %r213, 1;
	cvt.rn.f64.u32 	%fd216, %r156;
	add.f64 	%fd217, %fd341, %fd215;
	fma.rn.f64 	%fd218, %fd215, %fd216, %fd342;
	ld.global.nc.f32 	%f43, [%rd75+4];
	cvt.f64.f32 	%fd219, %f43;
	add.s32 	%r157, %r213, 2;
	cvt.rn.f64.u32 	%fd220, %r157;
	add.f64 	%fd221, %fd217, %fd219;
	fma.rn.f64 	%fd222, %fd219, %fd220, %fd218;
	ld.global.nc.f32 	%f44, [%rd75+8];
	cvt.f64.f32 	%fd223, %f44;
	add.s32 	%r158, %r213, 3;
	cvt.rn.f64.u32 	%fd224, %r158;
	add.f64 	%fd225, %fd221, %fd223;
	fma.rn.f64 	%fd226, %fd223, %fd224, %fd222;
	ld.global.nc.f32 	%f45, [%rd75+12];
	cvt.f64.f32 	%fd227, %f45;
	add.s32 	%r159, %r213, 4;
	cvt.rn.f64.u32 	%fd228, %r159;
	add.f64 	%fd229, %fd225, %fd227;
	fma.rn.f64 	%fd230, %fd227, %fd228, %fd226;
	ld.global.nc.f32 	%f46, [%rd75+16];
	cvt.f64.f32 	%fd231, %f46;
	add.s32 	%r160, %r213, 5;
	cvt.rn.f64.u32 	%fd232, %r160;
	add.f64 	%fd233, %fd229, %fd231;
	fma.rn.f64 	%fd234, %fd231, %fd232, %fd230;
	ld.global.nc.f32 	%f47, [%rd75+20];
	cvt.f64.f32 	%fd235, %f47;
	add.s32 	%r161, %r213, 6;
	cvt.rn.f64.u32 	%fd236, %r161;
	add.f64 	%fd237, %fd233, %fd235;
	fma.rn.f64 	%fd238, %fd235, %fd236, %fd234;
	ld.global.nc.f32 	%f48, [%rd75+24];
	cvt.f64.f32 	%fd239, %f48;
	add.s32 	%r162, %r213, 7;
	cvt.rn.f64.u32 	%fd240, %r162;
	add.f64 	%fd241, %fd237, %fd239;
	fma.rn.f64 	%fd242, %fd239, %fd240, %fd238;
	ld.global.nc.f32 	%f49, [%rd75+28];
	cvt.f64.f32 	%fd243, %f49;
	add.s32 	%r163, %r213, 8;
	cvt.rn.f64.u32 	%fd244, %r163;
	add.f64 	%fd245, %fd241, %fd243;
	fma.rn.f64 	%fd246, %fd243, %fd244, %fd242;
	ld.global.nc.f32 	%f50, [%rd75+32];
	cvt.f64.f32 	%fd247, %f50;
	add.s32 	%r164, %r213, 9;
	cvt.rn.f64.u32 	%fd248, %r164;
	add.f64 	%fd249, %fd245, %fd247;
	fma.rn.f64 	%fd250, %fd247, %fd248, %fd246;
	ld.global.nc.f32 	%f51, [%rd75+36];
	cvt.f64.f32 	%fd251, %f51;
	add.s32 	%r165, %r213, 10;
	cvt.rn.f64.u32 	%fd252, %r165;
	add.f64 	%fd253, %fd249, %fd251;
	fma.rn.f64 	%fd254, %fd251, %fd252, %fd250;
	ld.global.nc.f32 	%f52, [%rd75+40];
	cvt.f64.f32 	%fd255, %f52;
	add.s32 	%r166, %r213, 11;
	cvt.rn.f64.u32 	%fd256, %r166;
	add.f64 	%fd257, %fd253, %fd255;
	fma.rn.f64 	%fd258, %fd255, %fd256, %fd254;
	ld.global.nc.f32 	%f53, [%rd75+44];
	cvt.f64.f32 	%fd259, %f53;
	add.s32 	%r167, %r213, 12;
	cvt.rn.f64.u32 	%fd260, %r167;
	add.f64 	%fd261, %fd257, %fd259;
	fma.rn.f64 	%fd262, %fd259, %fd260, %fd258;
	ld.global.nc.f32 	%f54, [%rd75+48];
	cvt.f64.f32 	%fd263, %f54;
	add.s32 	%r168, %r213, 13;
	cvt.rn.f64.u32 	%fd264, %r168;
	add.f64 	%fd265, %fd261, %fd263;
	fma.rn.f64 	%fd266, %fd263, %fd264, %fd262;
	ld.global.nc.f32 	%f55, [%rd75+52];
	cvt.f64.f32 	%fd267, %f55;
	add.s32 	%r169, %r213, 14;
	cvt.rn.f64.u32 	%fd268, %r169;
	add.f64 	%fd269, %fd265, %fd267;
	fma.rn.f64 	%fd270, %fd267, %fd268, %fd266;
	ld.global.nc.f32 	%f56, [%rd75+56];
	cvt.f64.f32 	%fd271, %f56;
	add.s32 	%r170, %r213, 15;
	cvt.rn.f64.u32 	%fd272, %r170;
	add.f64 	%fd273, %fd269, %fd271;
	fma.rn.f64 	%fd274, %fd271, %fd272, %fd270;
	ld.global.nc.f32 	%f57, [%rd75+60];
	cvt.f64.f32 	%fd275, %f57;
	add.s32 	%r213, %r213, 16;
	cvt.rn.f64.u32 	%fd276, %r213;
	add.f64 	%fd341, %fd273, %fd275;
	fma.rn.f64 	%fd342, %fd275, %fd276, %fd274;
	setp.eq.s32 	%p49, %r213, %r223;
	@%p49 bra 	$L__BB0_37;
	bra.uni 	$L__BB0_36;
$L__BB0_37:
	setp.eq.s32 	%p50, %r20, 0;
	@%p50 bra 	$L__BB0_8;
	and.b32  	%r42, %r19, 7;
	setp.lt.u32 	%p51, %r20, 8;
	@%p51 bra 	$L__BB0_40;
	add.s32 	%r171, %r223, %r88;
	mul.wide.u32 	%rd76, %r171, 4;
	add.s64 	%rd77, %rd2, %rd76;
	ld.global.nc.f32 	%f58, [%rd77];
	cvt.f64.f32 	%fd278, %f58;
	add.s32 	%r172, %r223, 1;
	cvt.rn.f64.u32 	%fd279, %r172;
	add.f64 	%fd280, %fd341, %fd278;
	fma.rn.f64 	%fd281, %fd278, %fd279, %fd342;
	cvt.u64.u32 	%rd78, %r88;
	cvt.u64.u32 	%rd79, %r223;
	add.s64 	%rd80, %rd79, %rd78;
	shl.b64 	%rd81, %rd80, 2;
	add.s64 	%rd82, %rd2, %rd81;
	ld.global.nc.f32 	%f59, [%rd82+4];
	cvt.f64.f32 	%fd282, %f59;
	add.s32 	%r173, %r223, 2;
	cvt.rn.f64.u32 	%fd283, %r173;
	add.f64 	%fd284, %fd280, %fd282;
	fma.rn.f64 	%fd285, %fd282, %fd283, %fd281;
	ld.global.nc.f32 	%f60, [%rd82+8];
	cvt.f64.f32 	%fd286, %f60;
	add.s32 	%r174, %r223, 3;
	cvt.rn.f64.u32 	%fd287, %r174;
	add.f64 	%fd288, %fd284, %fd286;
	fma.rn.f64 	%fd289, %fd286, %fd287, %fd285;
	ld.global.nc.f32 	%f61, [%rd82+12];
	cvt.f64.f32 	%fd290, %f61;
	add.s32 	%r175, %r223, 4;
	cvt.rn.f64.u32 	%fd291, %r175;
	add.f64 	%fd292, %fd288, %fd290;
	fma.rn.f64 	%fd293, %fd290, %fd291, %fd289;
	ld.global.nc.f32 	%f62, [%rd82+16];
	cvt.f64.f32 	%fd294, %f62;
	add.s32 	%r176, %r223, 5;
	cvt.rn.f64.u32 	%fd295, %r176;
	add.f64 	%fd296, %fd292, %fd294;
	fma.rn.f64 	%fd297, %fd294, %fd295, %fd293;
	ld.global.nc.f32 	%f63, [%rd82+20];
	cvt.f64.f32 	%fd298, %f63;
	add.s32 	%r177, %r223, 6;
	cvt.rn.f64.u32 	%fd299, %r177;
	add.f64 	%fd300, %fd296, %fd298;
	fma.rn.f64 	%fd301, %fd298, %fd299, %fd297;
	ld.global.nc.f32 	%f64, [%rd82+24];
	cvt.f64.f32 	%fd302, %f64;
	add.s32 	%r178, %r223, 7;
	cvt.rn.f64.u32 	%fd303, %r178;
	add.f64 	%fd304, %fd300, %fd302;
	fma.rn.f64 	%fd305, %fd302, %fd303, %fd301;
	ld.global.nc.f32 	%f65, [%rd82+28];
	cvt.f64.f32 	%fd306, %f65;
	add.s32 	%r223, %r223, 8;
	cvt.rn.f64.u32 	%fd307, %r223;
	add.f64 	%fd341, %fd304, %fd306;
	fma.rn.f64 	%fd342, %fd306, %fd307, %fd305;
$L__BB0_40:
	setp.eq.s32 	%p52, %r42, 0;
	@%p52 bra 	$L__BB0_8;
	and.b32  	%r45, %r19, 3;
	setp.lt.u32 	%p53, %r42, 4;
	@%p53 bra 	$L__BB0_43;
	add.s32 	%r179, %r223, %r88;
	mul.wide.u32 	%rd83, %r179, 4;
	add.s64 	%rd84, %rd2, %rd83;
	ld.global.nc.f32 	%f66, [%rd84];
	cvt.f64.f32 	%fd309, %f66;
	add.s32 	%r180, %r223, 1;
	cvt.rn.f64.u32 	%fd310, %r180;
	add.f64 	%fd311, %fd341, %fd309;
	fma.rn.f64 	%fd312, %fd309, %fd310, %fd342;
	cvt.u64.u32 	%rd85, %r88;
	cvt.u64.u32 	%rd86, %r223;
	add.s64 	%rd87, %rd86, %rd85;
	shl.b64 	%rd88, %rd87, 2;
	add.s64 	%rd89, %rd2, %rd88;
	ld.global.nc.f32 	%f67, [%rd89+4];
	cvt.f64.f32 	%fd313, %f67;
	add.s32 	%r181, %r223, 2;
	cvt.rn.f64.u32 	%fd314, %r181;
	add.f64 	%fd315, %fd311, %fd313;
	fma.rn.f64 	%fd316, %fd313, %fd314, %fd312;
	ld.global.nc.f32 	%f68, [%rd89+8];
	cvt.f64.f32 	%fd317, %f68;
	add.s32 	%r182, %r223, 3;
	cvt.rn.f64.u32 	%fd318, %r182;
	add.f64 	%fd319, %fd315, %fd317;
	fma.rn.f64 	%fd320, %fd317, %fd318, %fd316;
	ld.global.nc.f32 	%f69, [%rd89+12];
	cvt.f64.f32 	%fd321, %f69;
	add.s32 	%r223, %r223, 4;
	cvt.rn.f64.u32 	%fd322, %r223;
	add.f64 	%fd341, %fd319, %fd321;
	fma.rn.f64 	%fd342, %fd321, %fd322, %fd320;
$L__BB0_43:
	setp.eq.s32 	%p54, %r45, 0;
	@%p54 bra 	$L__BB0_8;
	add.s32 	%r183, %r223, %r88;
	mul.wide.u32 	%rd90, %r183, 4;
	add.s64 	%rd91, %rd2, %rd90;
	ld.global.nc.f32 	%f70, [%rd91];
	cvt.f64.f32 	%fd323, %f70;
	add.s32 	%r184, %r223, 1;
	cvt.rn.f64.u32 	%fd324, %r184;
	add.f64 	%fd341, %fd341, %fd323;
	fma.rn.f64 	%fd342, %fd323, %fd324, %fd342;
	setp.eq.s32 	%p55, %r45, 1;
	@%p55 bra 	$L__BB0_8;
	cvt.u64.u32 	%rd92, %r88;
	cvt.u64.u32 	%rd93, %r223;
	add.s64 	%rd94, %rd93, %rd92;
	shl.b64 	%rd95, %rd94, 2;
	add.s64 	%rd8, %rd2, %rd95;
	ld.global.nc.f32 	%f71, [%rd8+4];
	cvt.f64.f32 	%fd325, %f71;
	add.s32 	%r185, %r223, 2;
	cvt.rn.f64.u32 	%fd326, %r185;
	add.f64 	%fd341, %fd341, %fd325;
	fma.rn.f64 	%fd342, %fd325, %fd326, %fd342;
	setp.eq.s32 	%p56, %r45, 2;
	@%p56 bra 	$L__BB0_8;
	ld.global.nc.f32 	%f72, [%rd8+8];
	cvt.f64.f32 	%fd327, %f72;
	add.s32 	%r186, %r223, 3;
	cvt.rn.f64.u32 	%fd328, %r186;
	add.f64 	%fd341, %fd341, %fd327;
	fma.rn.f64 	%fd342, %fd327, %fd328, %fd342;
	bra.uni 	$L__BB0_8;
$L__BB0_47:
	and.b32  	%r48, %r214, 7;
	setp.lt.u32 	%p40, %r214, 8;
	mov.b32 	%r226, 0;
	@%p40 bra 	$L__BB0_50;
	and.b32  	%r226, %r214, 2147483640;
	neg.s32 	%r212, %r226;
	mov.u32 	%r211, %r12;
$L__BB0_49:
	.pragma "nounroll";
	mul.wide.s32 	%rd66, %r211, 4;
	add.s64 	%rd67, %rd7, %rd66;
	mov.b32 	%r144, 2147483647;
	st.global.u32 	[%rd67+-16], %r144;
	st.global.u32 	[%rd67+-12], %r144;
	st.global.u32 	[%rd67+-8], %r144;
	st.global.u32 	[%rd67+-4], %r144;
	st.global.u32 	[%rd67], %r144;
	st.global.u32 	[%rd67+4], %r144;
	st.global.u32 	[%rd67+8], %r144;
	st.global.u32 	[%rd67+12], %r144;
	add.s32 	%r212, %r212, 8;
	add.s32 	%r211, %r211, 8;
	setp.eq.s32 	%p41, %r212, 0;
	@%p41 bra 	$L__BB0_50;
	bra.uni 	$L__BB0_49;
$L__BB0_50:
	setp.eq.s32 	%p42, %r48, 0;
	@%p42 bra 	$L__BB0_6;
	and.b32  	%r52, %r214, 3;
	setp.lt.u32 	%p43, %r48, 4;
	@%p43 bra 	$L__BB0_53;
	add.s32 	%r145, %r226, %r12;
	mul.wide.s32 	%rd68, %r145, 4;
	add.s64 	%rd69, %rd1, %rd68;
	mov.b32 	%r146, 2147483647;
	st.global.u32 	[%rd69], %r146;
	st.global.u32 	[%rd69+4], %r146;
	st.global.u32 	[%rd69+8], %r146;
	st.global.u32 	[%rd69+12], %r146;
	add.s32 	%r226, %r226, 4;
$L__BB0_53:
	setp.eq.s32 	%p44, %r52, 0;
	@%p44 bra 	$L__BB0_6;
	setp.eq.s32 	%p45, %r52, 1;
	@%p45 bra 	$L__BB0_56;
	add.s32 	%r147, %r226, %r12;
	mul.wide.s32 	%rd70, %r147, 4;
	add.s64 	%rd71, %rd1, %rd70;
	mov.b32 	%r148, 2147483647;
	st.global.u32 	[%rd71], %r148;
	st.global.u32 	[%rd71+4], %r148;
	add.s32 	%r226, %r226, 2;
$L__BB0_56:
	and.b32  	%r149, %r214, 1;
	setp.eq.b32 	%p46, %r149, 1;
	not.pred 	%p47, %p46;
	@%p47 bra 	$L__BB0_6;
	add.s32 	%r150, %r226, %r12;
	mul.wide.s32 	%rd72, %r150, 4;
	add.s64 	%rd73, %rd1, %rd72;
	mov.b32 	%r151, 2147483647;
	st.global.u32 	[%rd73], %r151;
	bra.uni 	$L__BB0_6;
$L__BB0_58:
	cvt.u64.u32 	%rd48, %r88;
$L__BB0_59:
	mul.lo.s32 	%r58, %r210, %r86;
	mul.wide.s32 	%rd16, %r210, 4;
	add.s64 	%rd17, %rd6, %rd16;
	ld.global.nc.u32 	%r93, [%rd17];
	setp.lt.s32 	%p6, %r93, 2;
	setp.gt.s32 	%p7, %r93, %r86;
	or.pred  	%p8, %p6, %p7;
	or.pred  	%p9, %p8, %p1;
	setp.lt.s32 	%p10, %r3, %r93;
	or.pred  	%p11, %p9, %p10;
	@%p11 bra 	$L__BB0_90;
	add.s32 	%r238, %r4, %r93;
	add.s64 	%rd19, %rd5, %rd16;
	ld.global.nc.f32 	%f5, [%rd19];
	cvt.f64.f32 	%fd43, %f5;
	add.s64 	%rd20, %rd4, %rd16;
	ld.global.nc.f32 	%f3, [%rd20];
	add.s64 	%rd21, %rd3, %rd16;
	ld.global.nc.f32 	%f4, [%rd21];
	setp.lt.s32 	%p12, %r238, 1;
	@%p12 bra 	$L__BB0_72;
	and.b32  	%r61, %r238, 7;
	setp.lt.u32 	%p13, %r238, 8;
	mov.b32 	%r230, 0;
	@%p13 bra 	$L__BB0_64;
	and.b32  	%r230, %r238, 2147483640;
	mov.b32 	%r233, 0;
$L__BB0_63:
	.pragma "nounroll";
	add.s32 	%r96, %r233, %r58;
	mul.wide.s32 	%rd22, %r96, 4;
	add.s64 	%rd23, %rd1, %rd22;
	mov.b32 	%r97, 2147483647;
	st.global.u32 	[%rd23], %r97;
	st.global.u32 	[%rd23+4], %r97;
	st.global.u32 	[%rd23+8], %r97;
	st.global.u32 	[%rd23+12], %r97;
	st.global.u32 	[%rd23+16], %r97;
	st.global.u32 	[%rd23+20], %r97;
	st.global.u32 	[%rd23+24], %r97;
	st.global.u32 	[%rd23+28], %r97;
	add.s32 	%r233, %r233, 8;
	setp.eq.s32 	%p14, %r233, %r230;
	@%p14 bra 	$L__BB0_64;
	bra.uni 	$L__BB0_63;
$L__BB0_64:
	setp.eq.s32 	%p15, %r61, 0;
	@%p15 bra 	$L__BB0_72;
	and.b32  	%r64, %r238, 3;
	setp.lt.u32 	%p16, %r61, 4;
	@%p16 bra 	$L__BB0_67;
	add.s32 	%r98, %r230, %r58;
	mul.wide.s32 	%rd24, %r98, 4;
	add.s64 	%rd25, %rd1, %rd24;
	mov.b32 	%r99, 2147483647;
	st.global.u32 	[%rd25], %r99;
	st.global.u32 	[%rd25+4], %r99;
	st.global.u32 	[%rd25+8], %r99;
	st.global.u32 	[%rd25+12], %r99;
	add.s32 	%r230, %r230, 4;
$L__BB0_67:
	setp.eq.s32 	%p17, %r64, 0;
	@%p17 bra 	$L__BB0_72;
	setp.eq.s32 	%p18, %r64, 1;
	@%p18 bra 	$L__BB0_70;
	add.s32 	%r100, %r230, %r58;
	mul.wide.s32 	%rd26, %r100, 4;
	add.s64 	%rd27, %rd1, %rd26;
	mov.b32 	%r101, 2147483647;
	st.global.u32 	[%rd27], %r101;
	st.global.u32 	[%rd27+4], %r101;
	add.s32 	%r230, %r230, 2;
$L__BB0_70:
	and.b32  	%r102, %r238, 1;
	setp.eq.b32 	%p19, %r102, 1;
	not.pred 	%p20, %p19;
	@%p20 bra 	$L__BB0_72;
	add.s32 	%r103, %r230, %r58;
	mul.wide.s32 	%rd28, %r103, 4;
	add.s64 	%rd29, %rd1, %rd28;
	mov.b32 	%r104, 2147483647;
	st.global.u32 	[%rd29], %r104;
$L__BB0_72:
	add.s32 	%r69, %r93, -1;
	add.s32 	%r106, %r93, -2;
	and.b32  	%r70, %r69, 15;
	setp.lt.u32 	%p21, %r106, 15;
	mov.f64 	%fd374, 0d0000000000000000;
	mov.b32 	%r235, 0;
	mov.f64 	%fd373, %fd374;
	@%p21 bra 	$L__BB0_75;
	and.b32  	%r235, %r69, -16;
	mov.f64 	%fd374, 0d0000000000000000;
	mov.b32 	%r234, 0;
$L__BB0_74:
	.pragma "nounroll";
	add.s32 	%r108, %r234, %r88;
	mul.wide.u32 	%rd30, %r108, 4;
	add.s64 	%rd31, %rd2, %rd30;
	ld.global.nc.f32 	%f6, [%rd31];
	cvt.f64.f32 	%fd88, %f6;
	add.s32 	%r109, %r234, 1;
	cvt.rn.f64.u32 	%fd89, %r109;
	add.f64 	%fd90, %fd373, %fd88;
	fma.rn.f64 	%fd91, %fd88, %fd89, %fd374;
	ld.global.nc.f32 	%f7, [%rd31+4];
	cvt.f64.f32 	%fd92, %f7;
	add.s32 	%r110, %r234, 2;
	cvt.rn.f64.u32 	%fd93, %r110;
	add.f64 	%fd94, %fd90, %fd92;
	fma.rn.f64 	%fd95, %fd92, %fd93, %fd91;
	ld.global.nc.f32 	%f8, [%rd31+8];
	cvt.f64.f32 	%fd96, %f8;
	add.s32 	%r111, %r234, 3;
	cvt.rn.f64.u32 	%fd97, %r111;
	add.f64 	%fd98, %fd94, %fd96;
	fma.rn.f64 	%fd99, %fd96, %fd97, %fd95;
	ld.global.nc.f32 	%f9, [%rd31+12];
	cvt.f64.f32 	%fd100, %f9;
	add.s32 	%r112, %r234, 4;
	cvt.rn.f64.u32 	%fd101, %r112;
	add.f64 	%fd102, %fd98, %fd100;
	fma.rn.f64 	%fd103, %fd100, %fd101, %fd99;
	ld.global.nc.f32 	%f10, [%rd31+16];
	cvt.f64.f32 	%fd104, %f10;
	add.s32 	%r113, %r234, 5;
	cvt.rn.f64.u32 	%fd105, %r113;
	add.f64 	%fd106, %fd102, %fd104;
	fma.rn.f64 	%fd107, %fd104, %fd105, %fd103;
	ld.global.nc.f32 	%f11, [%rd31+20];
	cvt.f64.f32 	%fd108, %f11;
	add.s32 	%r114, %r234, 6;
	cvt.rn.f64.u32 	%fd109, %r114;
	add.f64 	%fd110, %fd106, %fd108;
	fma.rn.f64 	%fd111, %fd108, %fd109, %fd107;
	ld.global.nc.f32 	%f12, [%rd31+24];
	cvt.f64.f32 	%fd112, %f12;
	add.s32 	%r115, %r234, 7;
	cvt.rn.f64.u32 	%fd113, %r115;
	add.f64 	%fd114, %fd110, %fd112;
	fma.rn.f64 	%fd115, %fd112, %fd113, %fd111;
	ld.global.nc.f32 	%f13, [%rd31+28];
	cvt.f64.f32 	%fd116, %f13;
	add.s32 	%r116, %r234, 8;
	cvt.rn.f64.u32 	%fd117, %r116;
	add.f64 	%fd118, %fd114, %fd116;
	fma.rn.f64 	%fd119, %fd116, %fd117, %fd115;
	ld.global.nc.f32 	%f14, [%rd31+32];
	cvt.f64.f32 	%fd120, %f14;
	add.s32 	%r117, %r234, 9;
	cvt.rn.f64.u32 	%fd121, %r117;
	add.f64 	%fd122, %fd118, %fd120;
	fma.rn.f64 	%fd123, %fd120, %fd121, %fd119;
	ld.global.nc.f32 	%f15, [%rd31+36];
	cvt.f64.f32 	%fd124, %f15;
	add.s32 	%r118, %r234, 10;
	cvt.rn.f64.u32 	%fd125, %r118;
	add.f64 	%fd126, %fd122, %fd124;
	fma.rn.f64 	%fd127, %fd124, %fd125, %fd123;
	ld.global.nc.f32 	%f16, [%rd31+40];
	cvt.f64.f32 	%fd128, %f16;
	add.s32 	%r119, %r234, 11;
	cvt.rn.f64.u32 	%fd129, %r119;
	add.f64 	%fd130, %fd126, %fd128;
	fma.rn.f64 	%fd131, %fd128, %fd129, %fd127;
	ld.global.nc.f32 	%f17, [%rd31+44];
	cvt.f64.f32 	%fd132, %f17;
	add.s32 	%r120, %r234, 12;
	cvt.rn.f64.u32 	%fd133, %r120;
	add.f64 	%fd134, %fd130, %fd132;
	fma.rn.f64 	%fd135, %fd132, %fd133, %fd131;
	ld.global.nc.f32 	%f18, [%rd31+48];
	cvt.f64.f32 	%fd136, %f18;
	add.s32 	%r121, %r234, 13;
	cvt.rn.f64.u32 	%fd137, %r121;
	add.f64 	%fd138, %fd134, %fd136;
	fma.rn.f64 	%fd139, %fd136, %fd137, %fd135;
	ld.global.nc.f32 	%f19, [%rd31+52];
	cvt.f64.f32 	%fd140, %f19;
	add.s32 	%r122, %r234, 14;
	cvt.rn.f64.u32 	%fd141, %r122;
	add.f64 	%fd142, %fd138, %fd140;
	fma.rn.f64 	%fd143, %fd140, %fd141, %fd139;
	ld.global.nc.f32 	%f20, [%rd31+56];
	cvt.f64.f32 	%fd144, %f20;
	add.s32 	%r123, %r234, 15;
	cvt.rn.f64.u32 	%fd145, %r123;
	add.f64 	%fd146, %fd142, %fd144;
	fma.rn.f64 	%fd147, %fd144, %fd145, %fd143;
	ld.global.nc.f32 	%f21, [%rd31+60];
	cvt.f64.f32 	%fd148, %f21;
	add.s32 	%r234, %r234, 16;
	cvt.rn.f64.u32 	%fd149, %r234;
	add.f64 	%fd373, %fd146, %fd148;
	fma.rn.f64 	%fd374, %fd148, %fd149, %fd147;
	setp.ne.s32 	%p22, %r234, %r235;
	@%p22 bra 	$L__BB0_74;
$L__BB0_75:
	setp.eq.s32 	%p23, %r70, 0;
	@%p23 bra 	$L__BB0_85;
	and.b32  	%r77, %r69, 7;
	setp.lt.u32 	%p24, %r70, 8;
	@%p24 bra 	$L__BB0_78;
	add.s32 	%r124, %r235, %r88;
	mul.wide.u32 	%rd32, %r124, 4;
	add.s64 	%rd33, %rd2, %rd32;
	ld.global.nc.f32 	%f22, [%rd33];
	cvt.f64.f32 	%fd151, %f22;
	add.s32 	%r125, %r235, 1;
	cvt.rn.f64.u32 	%fd152, %r125;
	add.f64 	%fd153, %fd373, %fd151;
	fma.rn.f64 	%fd154, %fd151, %fd152, %fd374;
	cvt.u64.u32 	%rd35, %r235;
	add.s64 	%rd36, %rd35, %rd48;
	shl.b64 	%rd37, %rd36, 2;
	add.s64 	%rd38, %rd2, %rd37;
	ld.global.nc.f32 	%f23, [%rd38+4];
	cvt.f64.f32 	%fd155, %f23;
	add.s32 	%r126, %r235, 2;
	cvt.rn.f64.u32 	%fd156, %r126;
	add.f64 	%fd157, %fd153, %fd155;
	fma.rn.f64 	%fd158, %fd155, %fd156, %fd154;
	ld.global.nc.f32 	%f24, [%rd38+8];
	cvt.f64.f32 	%fd159, %f24;
	add.s32 	%r127, %r235, 3;
	cvt.rn.f64.u32 	%fd160, %r127;
	add.f64 	%fd161, %fd157, %fd159;
	fma.rn.f64 	%fd162, %fd159, %fd160, %fd158;
	ld.global.nc.f32 	%f25, [%rd38+12];
	cvt.f64.f32 	%fd163, %f25;
	add.s32 	%r128, %r235, 4;
	cvt.rn.f64.u32 	%fd164, %r128;
	add.f64 	%fd165, %fd161, %fd163;
	fma.rn.f64 	%fd166, %fd163, %fd164, %fd162;
	ld.global.nc.f32 	%f26, [%rd38+16];
	cvt.f64.f32 	%fd167, %f26;
	add.s32 	%r129, %r235, 5;
	cvt.rn.f64.u32 	%fd168, %r129;
	add.f64 	%fd169, %fd165, %fd167;
	fma.rn.f64 	%fd170, %fd167, %fd168, %fd166;
	ld.global.nc.f32 	%f27, [%rd38+20];
	cvt.f64.f32 	%fd171, %f27;
	add.s32 	%r130, %r235, 6;
	cvt.rn.f64.u32 	%fd172, %r130;
	add.f64 	%fd173, %fd169, %fd171;
	fma.rn.f64 	%fd174, %fd171, %fd172, %fd170;
	ld.global.nc.f32 	%f28, [%rd38+24];
	cvt.f64.f32 	%fd175, %f28;
	add.s32 	%r131, %r235, 7;
	cvt.rn.f64.u32 	%fd176, %r131;
	add.f64 	%fd177, %fd173, %fd175;
	fma.rn.f64 	%fd178, %fd175, %fd176, %fd174;
	ld.global.nc.f32 	%f29, [%rd38+28];
	cvt.f64.f32 	%fd179, %f29;
	add.s32 	%r235, %r235, 8;
	cvt.rn.f64.u32 	%fd180, %r235;
	add.f64 	%fd373, %fd177, %fd179;
	fma.rn.f64 	%fd374, %fd179, %fd180, %fd178;
$L__BB0_78:
	setp.eq.s32 	%p25, %r77, 0;
	@%p25 bra 	$L__BB0_85;
	and.b32  	%r80, %r69, 3;
	setp.lt.u32 	%p26, %r77, 4;
	@%p26 bra 	$L__BB0_81;
	add.s32 	%r132, %r235, %r88;
	mul.wide.u32 	%rd39, %r132, 4;
	add.s64 	%rd40, %rd2, %rd39;
	ld.global.nc.f32 	%f30, [%rd40];
	cvt.f64.f32 	%fd182, %f30;
	add.s32 	%r133, %r235, 1;
	cvt.rn.f64.u32 	%fd183, %r133;
	add.f64 	%fd184, %fd373, %fd182;
	fma.rn.f64 	%fd185, %fd182, %fd183, %fd374;
	cvt.u64.u32 	%rd42, %r235;
	add.s64 	%rd43, %rd42, %rd48;
	shl.b64 	%rd44, %rd43, 2;
	add.s64 	%rd45, %rd2, %rd44;
	ld.global.nc.f32 	%f31, [%rd45+4];
	cvt.f64.f32 	%fd186, %f31;
	add.s32 	%r134, %r235, 2;
	cvt.rn.f64.u32 	%fd187, %r134;
	add.f64 	%fd188, %fd184, %fd186;
	fma.rn.f64 	%fd189, %fd186, %fd187, %fd185;
	ld.global.nc.f32 	%f32, [%rd45+8];
	cvt.f64.f32 	%fd190, %f32;
	add.s32 	%r135, %r235, 3;
	cvt.rn.f64.u32 	%fd191, %r135;
	add.f64 	%fd192, %fd188, %fd190;
	fma.rn.f64 	%fd193, %fd190, %fd191, %fd189;
	ld.global.nc.f32 	%f33, [%rd45+12];
	cvt.f64.f32 	%fd194, %f33;
	add.s32 	%r235, %r235, 4;
	cvt.rn.f64.u32 	%fd195, %r235;
	add.f64 	%fd373, %fd192, %fd194;
	fma.rn.f64 	%fd374, %fd194, %fd195, %fd193;
$L__BB0_81:
	setp.eq.s32 	%p27, %r80, 0;
	@%p27 bra 	$L__BB0_85;
	add.s32 	%r136, %r235, %r88;
	mul.wide.u32 	%rd46, %r136, 4;
	add.s64 	%rd47, %rd2, %rd46;
	ld.global.nc.f32 	%f34, [%rd47];
	cvt.f64.f32 	%fd196, %f34;
	add.s32 	%r137, %r235, 1;
	cvt.rn.f64.u32 	%fd197, %r137;
	add.f64 	%fd373, %fd373, %fd196;
	fma.rn.f64 	%fd374, %fd196, %fd197, %fd374;
	setp.eq.s32 	%p28, %r80, 1;
	@%p28 bra 	$L__BB0_85;
	cvt.u64.u32 	%rd49, %r235;
	add.s64 	%rd50, %rd49, %rd48;
	shl.b64 	%rd51, %rd50, 2;
	add.s64 	%rd9, %rd2, %rd51;
	ld.global.nc.f32 	%f35, [%rd9+4];
	cvt.f64.f32 	%fd198, %f35;
	add.s32 	%r138, %r235, 2;
	cvt.rn.f64.u32 	%fd199, %r138;
	add.f64 	%fd373, %fd373, %fd198;
	fma.rn.f64 	%fd374, %fd198, %fd199, %fd374;
	setp.eq.s32 	%p29, %r80, 2;
	@%p29 bra 	$L__BB0_85;
	ld.global.nc.f32 	%f36, [%rd9+8];
	cvt.f64.f32 	%fd200, %f36;
	add.s32 	%r139, %r235, 3;
	cvt.rn.f64.u32 	%fd201, %r139;
	add.f64 	%fd373, %fd373, %fd200;
	fma.rn.f64 	%fd374, %fd200, %fd201, %fd374;
$L__BB0_85:
	setp.ge.s32 	%p30, %r238, %r86;
	@%p30 bra 	$L__BB0_90;
	cvt.rn.f64.u32 	%fd72, %r93;
	mul.wide.u32 	%rd52, %r238, 4;
	add.s64 	%rd53, %rd2, %rd52;
	ld.global.nc.f32 	%f37, [%rd53];
	cvt.f64.f32 	%fd378, %f37;
	neg.f64 	%fd74, %fd43;
	cvt.f64.f32 	%fd75, %f4;
	cvt.f64.f32 	%fd76, %f3;
	add.s32 	%r140, %r93, 1;
	cvt.rn.f64.u32 	%fd77, %r140;
$L__BB0_87:
	add.f64 	%fd202, %fd373, %fd378;
	fma.rn.f64 	%fd203, %fd378, %fd72, %fd374;
	mul.f64 	%fd204, %fd202, %fd74;
	fma.rn.f64 	%fd205, %fd72, %fd203, %fd204;
	mul.f64 	%fd206, %fd205, %fd76;
	mul.f64 	%fd207, %fd206, %fd43;
	sub.f64 	%fd208, %fd202, %fd207;
	mul.f64 	%fd209, %fd208, %fd75;
	fma.rn.f64 	%fd210, %fd206, %fd77, %fd209;
	cvt.rn.f32.f64 	%f38, %fd210;
	add.s32 	%r141, %r238, %r58;
	mul.wide.s32 	%rd54, %r141, 4;
	add.s64 	%rd55, %rd1, %rd54;
	st.global.f32 	[%rd55], %f38;
	sub.f64 	%fd374, %fd203, %fd202;
	sub.s32 	%r142, %r238, %r93;
	mul.wide.s32 	%rd56, %r142, 4;
	add.s64 	%rd57, %rd2, %rd56;
	ld.global.nc.f32 	%f39, [%rd57+4];
	cvt.f64.f32 	%fd211, %f39;
	sub.f64 	%fd373, %fd202, %fd211;
	add.s32 	%r84, %r238, 1;
	setp.ge.s32 	%p31, %r84, %r86;
	@%p31 bra 	$L__BB0_89;
	mul.wide.u32 	%rd58, %r238, 4;
	add.s64 	%rd59, %rd2, %rd58;
	ld.global.nc.f32 	%f40, [%rd59+4];
	cvt.f64.f32 	%fd378, %f40;
$L__BB0_89:
	setp.ne.s32 	%p32, %r84, %r86;
	mov.u32 	%r238, %r84;
	@%p32 bra 	$L__BB0_87;
$L__BB0_90:
	add.s32 	%r210, %r210, %r1;
	setp.lt.s32 	%p33, %r210, %r87;
	@%p33 bra 	$L__BB0_59;
$L__BB0_91:
	ret;

}
	// .globl	tsf_many_series_one_param_f32
.visible .entry tsf_many_series_one_param_f32(
	.param .u64 .ptr .align 1 tsf_many_series_one_param_f32_param_0,
	.param .u64 .ptr .align 1 tsf_many_series_one_param_f32_param_1,
	.param .u32 tsf_many_series_one_param_f32_param_2,
	.param .u32 tsf_many_series_one_param_f32_param_3,
	.param .u32 tsf_many_series_one_param_f32_param_4,
	.param .f32 tsf_many_series_one_param_f32_param_5,
	.param .f32 tsf_many_series_one_param_f32_param_6,
	.param .f32 tsf_many_series_one_param_f32_param_7,
	.param .u64 .ptr .align 1 tsf_many_series_one_param_f32_param_8
)
.maxntid 256
.minnctapersm 2
{
	.reg .pred 	%p<56>;
	.reg .b32 	%r<192>;
	.reg .b32 	%f<39>;
	.reg .b64 	%rd<144>;
	.reg .b64 	%fd<190>;

	ld.param.u64 	%rd8, [tsf_many_series_one_param_f32_param_0];
	ld.param.u64 	%rd7, [tsf_many_series_one_param_f32_param_1];
	ld.param.u32 	%r74, [tsf_many_series_one_param_f32_param_2];
	ld.param.u32 	%r75, [tsf_many_series_one_param_f32_param_3];
	ld.param.u32 	%r76, [tsf_many_series_one_param_f32_param_4];
	ld.param.f32 	%f3, [tsf_many_series_one_param_f32_param_5];
	ld.param.f32 	%f1, [tsf_many_series_one_param_f32_param_6];
	ld.param.f32 	%f2, [tsf_many_series_one_param_f32_param_7];
	ld.param.u64 	%rd9, [tsf_many_series_one_param_f32_param_8];
	cvta.to.global.u64 	%rd1, %rd9;
	cvta.to.global.u64 	%rd2, %rd8;
	mov.u32 	%r77, %ntid.x;
	mov.u32 	%r78, %nctaid.x;
	mul.lo.s32 	%r1, %r77, %r78;
	cvt.rn.f64.s32 	%fd1, %r76;
	cvt.f64.f32 	%fd2, %f3;
	mov.u32 	%r79, %ctaid.x;
	mov.u32 	%r80, %tid.x;
	mad.lo.s32 	%r174, %r79, %r77, %r80;
	setp.ge.s32 	%p1, %r174, %r74;
	@%p1 bra 	$L__BB1_28;
	setp.gt.s32 	%p2, %r76, 1;
	setp.le.s32 	%p3, %r76, %r75;
	add.s32 	%r3, %r76, -1;
	and.pred  	%p4, %p2, %p3;
	@%p4 bra 	$L__BB1_16;
	setp.lt.s32 	%p47, %r75, 1;
	@%p47 bra 	$L__BB1_28;
	and.b32  	%r4, %r75, 7;
	add.s32 	%r5, %r4, -1;
	and.b32  	%r6, %r75, 3;
	and.b32  	%r7, %r75, 2147483640;
	and.b32  	%r8, %r75, 1;
	neg.s32 	%r9, %r7;
	shl.b32 	%r10, %r74, 3;
	mul.wide.s32 	%rd140, %r74, 4;
$L__BB1_4:
	setp.lt.u32 	%p48, %r75, 8;
	mov.b32 	%r172, 0;
	@%p48 bra 	$L__BB1_7;
	mov.u32 	%r169, %r174;
	mov.u32 	%r170, %r9;
$L__BB1_6:
	.pragma "nounroll";
	mul.wide.s32 	%rd122, %r169, 4;
	add.s64 	%rd123, %rd1, %rd122;
	mov.b32 	%r161, 2147483647;
	st.global.u32 	[%rd123], %r161;
	add.s64 	%rd125, %rd123, %rd140;
	st.global.u32 	[%rd125], %r161;
	add.s64 	%rd126, %rd125, %rd140;
	st.global.u32 	[%rd126], %r161;
	add.s64 	%rd127, %rd126, %rd140;
	st.global.u32 	[%rd127], %r161;
	add.s64 	%rd128, %rd127, %rd140;
	st.global.u32 	[%rd128], %r161;
	add.s64 	%rd129, %rd128, %rd140;
	st.global.u32 	[%rd129], %r161;
	add.s64 	%rd130, %rd129, %rd140;
	st.global.u32 	[%rd130], %r161;
	add.s64 	%rd131, %rd130, %rd140;
	st.global.u32 	[%rd131], %r161;
	add.s32 	%r170, %r170, 8;
	add.s32 	%r169, %r169, %r10;
	setp.ne.s32 	%p49, %r170, 0;
	mov.u32 	%r172, %r7;
	@%p49 bra 	$L__BB1_6;
$L__BB1_7:
	setp.eq.s32 	%p50, %r4, 0;
	@%p50 bra 	$L__BB1_15;
	setp.lt.u32 	%p51, %r5, 3;
	@%p51 bra 	$L__BB1_10;
	mad.lo.s32 	%r162, %r172, %r74, %r174;
	mul.wide.s32 	%rd132, %r162, 4;
	add.s64 	%rd133, %rd1, %rd132;
	mov.b32 	%r163, 2147483647;
	st.global.u32 	[%rd133], %r163;
	add.s64 	%rd135, %rd133, %rd140;
	st.global.u32 	[%rd135], %r163;
	add.s64 	%rd136, %rd135, %rd140;
	st.global.u32 	[%rd136], %r163;
	add.s64 	%rd137, %rd136, %rd140;
	st.global.u32 	[%rd137], %r163;
	add.s32 	%r172, %r172, 4;
$L__BB1_10:
	setp.eq.s32 	%p52, %r6, 0;
	@%p52 bra 	$L__BB1_15;
	setp.eq.s32 	%p53, %r6, 1;
	@%p53 bra 	$L__BB1_13;
	mad.lo.s32 	%r164, %r172, %r74, %r174;
	mul.wide.s32 	%rd138, %r164, 4;
	add.s64 	%rd139, %rd1, %rd138;
	mov.b32 	%r165, 2147483647;
	st.global.u32 	[%rd139], %r165;
	add.s64 	%rd141, %rd139, %rd140;
	st.global.u32 	[%rd141], %r165;
	add.s32 	%r172, %r172, 2;
$L__BB1_13:
	setp.eq.s32 	%p54, %r8, 0;
	@%p54 bra 	$L__BB1_15;
	mad.lo.s32 	%r166, %r172, %r74, %r174;
	mul.wide.s32 	%rd142, %r166, 4;
	add.s64 	%rd143, %rd1, %rd142;
	mov.b32 	%r167, 2147483647;
	st.global.u32 	[%rd143], %r167;
$L__BB1_15:
	add.s32 	%r174, %r174, %r1;
	setp.lt.s32 	%p55, %r174, %r74;
	@%p55 bra 	$L__BB1_4;
	bra.uni 	$L__BB1_28;
$L__BB1_16:
	add.s32 	%r22, %r76, -2;
	add.s32 	%r81, %r76, 15;
	and.b32  	%r82, %r81, 15;
	add.s32 	%r23, %r82, -1;
	add.s32 	%r83, %r76, 7;
	and.b32  	%r84, %r83, 7;
	add.s32 	%r24, %r84, -1;
	add.s32 	%r25, %r75, -1;
	and.b32  	%r26, %r75, 7;
	add.s32 	%r27, %r26, -1;
	and.b32  	%r28, %r75, 3;
	add.s32 	%r29, %r28, -1;
	and.b32  	%r30, %r3, 15;
	and.b32  	%r31, %r3, -16;
	and.b32  	%r32, %r81, 7;
	and.b32  	%r33, %r83, 3;
	and.b32  	%r34, %r75, 2147483640;
	and.b32  	%r35, %r75, 1;
	cvt.f64.f32 	%fd3, %f2;
	cvt.f64.f32 	%fd4, %f1;
	cvta.to.global.u64 	%rd3, %rd7;
	neg.f64 	%fd5, %fd2;
	add.f64 	%fd6, %fd1, 0d3FF0000000000000;
	mul.wide.s32 	%rd118, %r74, 4;
$L__BB1_17:
	mul.wide.s32 	%rd10, %r174, 4;
	add.s64 	%rd11, %rd3, %rd10;
	ld.global.nc.u32 	%r37, [%rd11];
	setp.lt.s32 	%p5, %r37, 0;
	setp.le.s32 	%p6, %r75, %r37;
	or.pred  	%p7, %p5, %p6;
	@%p7 bra 	$L__BB1_29;
	sub.s32 	%r85, %r75, %r37;
	setp.lt.s32 	%p8, %r85, %r76;
	@%p8 bra 	$L__BB1_26;
	add.s32 	%r177, %r3, %r37;
	setp.gt.s32 	%p9, %r177, 0;
	@%p9 bra 	$L__BB1_64;
$L__BB1_20:
	setp.lt.u32 	%p18, %r22, 15;
	mov.f64 	%fd189, 0d0000000000000000;
	mov.b32 	%r187, 0;
	mov.f64 	%fd188, %fd189;
	@%p18 bra 	$L__BB1_53;
	mov.f64 	%fd189, 0d0000000000000000;
	mov.b32 	%r176, 0;
	bra.uni 	$L__BB1_52;
$L__BB1_22:
	mad.lo.s32 	%r135, %r177, %r74, %r174;
	mul.wide.s32 	%rd70, %r135, 4;
	add.s64 	%rd71, %rd2, %rd70;
	ld.global.nc.f32 	%f35, [%rd71];
	cvt.f64.f32 	%fd175, %f35;
$L__BB1_23:
	add.f64 	%fd160, %fd188, %fd175;
	fma.rn.f64 	%fd161, %fd175, %fd1, %fd189;
	mul.f64 	%fd162, %fd160, %fd5;
	fma.rn.f64 	%fd163, %fd1, %fd161, %fd162;
	mul.f64 	%fd164, %fd163, %fd4;
	mul.f64 	%fd165, %fd164, %fd2;
	sub.f64 	%fd166, %fd160, %fd165;
	mul.f64 	%fd167, %fd166, %fd3;
	fma.rn.f64 	%fd168, %fd6, %fd164, %fd167;
	cvt.rn.f32.f64 	%f36, %fd168;
	mad.lo.s32 	%r44, %r177, %r74, %r174;
	mul.wide.s32 	%rd72, %r44, 4;
	add.s64 	%rd73, %rd1, %rd72;
	st.global.f32 	[%rd73], %f36;
	sub.f64 	%fd189, %fd161, %fd160;
	sub.s32 	%r136, %r177, %r76;
	mad.lo.s32 	%r137, %r74, %r136, %r74;
	add.s32 	%r138, %r137, %r174;
	mul.wide.s32 	%rd74, %r138, 4;
	add.s64 	%rd75, %rd2, %rd74;
	ld.global.nc.f32 	%f37, [%rd75];
	cvt.f64.f32 	%fd169, %f37;
	sub.f64 	%fd188, %fd160, %fd169;
	add.s32 	%r177, %r177, 1;
	setp.ge.s32 	%p28, %r177, %r75;
	@%p28 bra 	$L__BB1_25;
	add.s32 	%r139, %r44, %r74;
	mul.wide.s32 	%rd76, %r139, 4;
	add.s64 	%rd77, %rd2, %rd76;
	ld.global.nc.f32 	%f38, [%rd77];
	cvt.f64.f32 	%fd175, %f38;
$L__BB1_25:
	setp.eq.s32 	%p29, %r177, %r75;
	@%p29 bra 	$L__BB1_27;
	bra.uni 	$L__BB1_23;
$L__BB1_26:
	setp.gt.s32 	%p30, %r75, 0;
	@%p30 bra 	$L__BB1_41;
$L__BB1_27:
	add.s32 	%r174, %r174, %r1;
	setp.lt.s32 	%p46, %r174, %r74;
	@%p46 bra 	$L__BB1_17;
$L__BB1_28:
	ret;
$L__BB1_29:
	setp.gt.s32 	%p38, %r75, 0;
	@%p38 bra 	$L__BB1_30;
	bra.uni 	$L__BB1_27;
$L__BB1_30:
	setp.lt.u32 	%p39, %r25, 7;
	mov.b32 	%r181, 0;
	@%p39 bra 	$L__BB1_33;
	mov.b32 	%r179, 0;
$L__BB1_32:
	.pragma "nounroll";
	mad.lo.s32 	%r152, %r179, %r74, %r174;
	mul.wide.s32 	%rd100, %r152, 4;
	add.s64 	%rd101, %rd1, %rd100;
	mov.b32 	%r153, 2147483647;
	st.global.u32 	[%rd101], %r153;
	add.s64 	%rd103, %rd101, %rd118;
	st.global.u32 	[%rd103], %r153;
	add.s64 	%rd104, %rd103, %rd118;
	st.global.u32 	[%rd104], %r153;
	add.s64 	%rd105, %rd104, %rd118;
	st.global.u32 	[%rd105], %r153;
	add.s64 	%rd106, %rd105, %rd118;
	st.global.u32 	[%rd106], %r153;
	add.s64 	%rd107, %rd106, %rd118;
	st.global.u32 	[%rd107], %r153;
	add.s64 	%rd108, %rd107, %rd118;
	st.global.u32 	[%rd108], %r153;
	add.s64 	%rd109, %rd108, %rd118;
	st.global.u32 	[%rd109], %r153;
	add.s32 	%r179, %r179, 8;
	setp.eq.s32 	%p40, %r179, %r34;
	mov.u32 	%r181, %r34;
	@%p40 bra 	$L__BB1_33;
	bra.uni 	$L__BB1_32;
$L__BB1_33:
	setp.eq.s32 	%p41, %r26, 0;
	@%p41 bra 	$L__BB1_27;
	setp.lt.u32 	%p42, %r27, 3;
	@%p42 bra 	$L__BB1_36;
	mad.lo.s32 	%r154, %r181, %r74, %r174;
	mul.wide.s32 	%rd110, %r154, 4;
	add.s64 	%rd111, %rd1, %rd110;
	mov.b32 	%r155, 2147483647;
	st.global.u32 	[%rd111], %r155;
	add.s64 	%rd113, %rd111, %rd118;
	st.global.u32 	[%rd113], %r155;
	add.s64 	%rd114, %rd113, %rd118;
	st.global.u32 	[%rd114], %r155;
	add.s64 	%rd115, %rd114, %rd118;
	st.global.u32 	[%rd115], %r155;
	add.s32 	%r181, %r181, 4;
$L__BB1_36:
	setp.eq.s32 	%p43, %r28, 0;
	@%p43 bra 	$L__BB1_27;
	setp.eq.s32 	%p44, %r29, 0;
	@%p44 bra 	$L__BB1_39;
	mad.lo.s32 	%r156, %r181, %r74, %r174;
	mul.wide.s32 	%rd116, %r156, 4;
	add.s64 	%rd117, %rd1, %rd116;
	mov.b32 	%r157, 2147483647;
	st.global.u32 	[%rd117], %r157;
	add.s64 	%rd119, %rd117, %rd118;
	st.global.u32 	[%rd119], %r157;
	add.s32 	%r181, %r181, 2;
$L__BB1_39:
	setp.eq.s32 	%p45, %r35, 0;
	@%p45 bra 	$L__BB1_27;
	mad.lo.s32 	%r158, %r181, %r74, %r174;
	mul.wide.s32 	%rd120, %r158, 4;
	add.s64 	%rd121, %rd1, %rd120;
	mov.b32 	%r159, 2147483647;
	st.global.u32 	[%rd121], %r159;
	bra.uni 	$L__BB1_27;
$L__BB1_41:
	setp.lt.u32 	%p31, %r75, 8;
	mov.b32 	%r184, 0;
	@%p31 bra 	$L__BB1_44;
	mov.b32 	%r178, 0;
$L__BB1_43:
	.pragma "nounroll";
	mad.lo.s32 	%r142, %r178, %r74, %r174;
	mul.wide.s32 	%rd78, %r142, 4;
	add.s64 	%rd79, %rd1, %rd78;
	mov.b32 	%r143, 2147483647;
	st.global.u32 	[%rd79], %r143;
	add.s64 	%rd81, %rd79, %rd118;
	st.global.u32 	[%rd81], %r143;
	add.s64 	%rd82, %rd81, %rd118;
	st.global.u32 	[%rd82], %r143;
	add.s64 	%rd83, %rd82, %rd118;
	st.global.u32 	[%rd83], %r143;
	add.s64 	%rd84, %rd83, %rd118;
	st.global.u32 	[%rd84], %r143;
	add.s64 	%rd85, %rd84, %rd118;
	st.global.u32 	[%rd85], %r143;
	add.s64 	%rd86, %rd85, %rd118;
	st.global.u32 	[%rd86], %r143;
	add.s64 	%rd87, %rd86, %rd118;
	st.global.u32 	[%rd87], %r143;
	add.s32 	%r178, %r178, 8;
	setp.eq.s32 	%p32, %r178, %r34;
	mov.u32 	%r184, %r34;
	@%p32 bra 	$L__BB1_44;
	bra.uni 	$L__BB1_43;
$L__BB1_44:
	setp.eq.s32 	%p33, %r26, 0;
	@%p33 bra 	$L__BB1_27;
	setp.lt.u32 	%p34, %r27, 3;
	@%p34 bra 	$L__BB1_47;
	mad.lo.s32 	%r144, %r184, %r74, %r174;
	mul.wide.s32 	%rd88, %r144, 4;
	add.s64 	%rd89, %rd1, %rd88;
	mov.b32 	%r145, 2147483647;
	st.global.u32 	[%rd89], %r145;
	add.s64 	%rd91, %rd89, %rd118;
	st.global.u32 	[%rd91], %r145;
	add.s64 	%rd92, %rd91, %rd118;
	st.global.u32 	[%rd92], %r145;
	add.s64 	%rd93, %rd92, %rd118;
	st.global.u32 	[%rd93], %r145;
	add.s32 	%r184, %r184, 4;
$L__BB1_47:
	setp.eq.s32 	%p35, %r28, 0;
	@%p35 bra 	$L__BB1_27;
	setp.eq.s32 	%p36, %r29, 0;
	@%p36 bra 	$L__BB1_50;
	mad.lo.s32 	%r146, %r184, %r74, %r174;
	mul.wide.s32 	%rd94, %r146, 4;
	add.s64 	%rd95, %rd1, %rd94;
	mov.b32 	%r147, 2147483647;
	st.global.u32 	[%rd95], %r147;
	add.s64 	%rd97, %rd95, %rd118;
	st.global.u32 	[%rd97], %r147;
	add.s32 	%r184, %r184, 2;
$L__BB1_50:
	setp.eq.s32 	%p37, %r35, 0;
	@%p37 bra 	$L__BB1_27;
	mad.lo.s32 	%r148, %r184, %r74, %r174;
	mul.wide.s32 	%rd98, %r148, 4;
	add.s64 	%rd99, %rd1, %rd98;
	mov.b32 	%r149, 2147483647;
	st.global.u32 	[%rd99], %r149;
	bra.uni 	$L__BB1_27;
$L__BB1_52:
	.pragma "nounroll";
	add.s32 	%r99, %r176, %r37;
	mad.lo.s32 	%r100, %r99, %r74, %r174;
	mul.wide.s32 	%rd34, %r100, 4;
	add.s64 	%rd35, %rd2, %rd34;
	ld.global.nc.f32 	%f4, [%rd35];
	cvt.f64.f32 	%fd46, %f4;
	add.s32 	%r101, %r176, 1;
	cvt.rn.f64.u32 	%fd47, %r101;
	add.f64 	%fd48, %fd188, %fd46;
	fma.rn.f64 	%fd49, %fd46, %fd47, %fd189;
	add.s64 	%rd37, %rd35, %rd118;
	ld.global.nc.f32 	%f5, [%rd37];
	cvt.f64.f32 	%fd50, %f5;
	add.s32 	%r102, %r176, 2;
	cvt.rn.f64.u32 	%fd51, %r102;
	add.f64 	%fd52, %fd48, %fd50;
	fma.rn.f64 	%fd53, %fd50, %fd51, %fd49;
	add.s64 	%rd38, %rd37, %rd118;
	ld.global.nc.f32 	%f6, [%rd38];
	cvt.f64.f32 	%fd54, %f6;
	add.s32 	%r103, %r176, 3;
	cvt.rn.f64.u32 	%fd55, %r103;
	add.f64 	%fd56, %fd52, %fd54;
	fma.rn.f64 	%fd57, %fd54, %fd55, %fd53;
	add.s64 	%rd39, %rd38, %rd118;
	ld.global.nc.f32 	%f7, [%rd39];
	cvt.f64.f32 	%fd58, %f7;
	add.s32 	%r104, %r176, 4;
	cvt.rn.f64.u32 	%fd59, %r104;
	add.f64 	%fd60, %fd56, %fd58;
	fma.rn.f64 	%fd61, %fd58, %fd59, %fd57;
	add.s64 	%rd40, %rd39, %rd118;
	ld.global.nc.f32 	%f8, [%rd40];
	cvt.f64.f32 	%fd62, %f8;
	add.s32 	%r105, %r176, 5;
	cvt.rn.f64.u32 	%fd63, %r105;
	add.f64 	%fd64, %fd60, %fd62;
	fma.rn.f64 	%fd65, %fd62, %fd63, %fd61;
	add.s64 	%rd41, %rd40, %rd118;
	ld.global.nc.f32 	%f9, [%rd41];
	cvt.f64.f32 	%fd66, %f9;
	add.s32 	%r106, %r176, 6;
	cvt.rn.f64.u32 	%fd67, %r106;
	add.f64 	%fd68, %fd64, %fd66;
	fma.rn.f64 	%fd69, %fd66, %fd67, %fd65;
	add.s64 	%rd42, %rd41, %rd118;
	ld.global.nc.f32 	%f10, [%rd42];
	cvt.f64.f32 	%fd70, %f10;
	add.s32 	%r107, %r176, 7;
	cvt.rn.f64.u32 	%fd71, %r107;
	add.f64 	%fd72, %fd68, %fd70;
	fma.rn.f64 	%fd73, %fd70, %fd71, %fd69;
	add.s64 	%rd43, %rd42, %rd118;
	ld.global.nc.f32 	%f11, [%rd43];
	cvt.f64.f32 	%fd74, %f11;
	add.s32 	%r108, %r176, 8;
	cvt.rn.f64.u32 	%fd75, %r108;
	add.f64 	%fd76, %fd72, %fd74;
	fma.rn.f64 	%fd77, %fd74, %fd75, %fd73;
	add.s64 	%rd44, %rd43, %rd118;
	ld.global.nc.f32 	%f12, [%rd44];
	cvt.f64.f32 	%fd78, %f12;
	add.s32 	%r109, %r176, 9;
	cvt.rn.f64.u32 	%fd79, %r109;
	add.f64 	%fd80, %fd76, %fd78;
	fma.rn.f64 	%fd81, %fd78, %fd79, %fd77;
	add.s64 	%rd45, %rd44, %rd118;
	ld.global.nc.f32 	%f13, [%rd45];
	cvt.f64.f32 	%fd82, %f13;
	add.s32 	%r110, %r176, 10;
	cvt.rn.f64.u32 	%fd83, %r110;
	add.f64 	%fd84, %fd80, %fd82;
	fma.rn.f64 	%fd85, %fd82, %fd83, %fd81;
	add.s64 	%rd46, %rd45, %rd118;
	ld.global.nc.f32 	%f14, [%rd46];
	cvt.f64.f32 	%fd86, %f14;
	add.s32 	%r111, %r176, 11;
	cvt.rn.f64.u32 	%fd87, %r111;
	add.f64 	%fd88, %fd84, %fd86;
	fma.rn.f64 	%fd89, %fd86, %fd87, %fd85;
	add.s64 	%rd47, %rd46, %rd118;
	ld.global.nc.f32 	%f15, [%rd47];
	cvt.f64.f32 	%fd90, %f15;
	add.s32 	%r112, %r176, 12;
	cvt.rn.f64.u32 	%fd91, %r112;
	add.f64 	%fd92, %fd88, %fd90;
	fma.rn.f64 	%fd93, %fd90, %fd91, %fd89;
	add.s64 	%rd48, %rd47, %rd118;
	ld.global.nc.f32 	%f16, [%rd48];
	cvt.f64.f32 	%fd94, %f16;
	add.s32 	%r113, %r176, 13;
	cvt.rn.f64.u32 	%fd95, %r113;
	add.f64 	%fd96, %fd92, %fd94;
	fma.rn.f64 	%fd97, %fd94, %fd95, %fd93;
	add.s64 	%rd49, %rd48, %rd118;
	ld.global.nc.f32 	%f17, [%rd49];
	cvt.f64.f32 	%fd98, %f17;
	add.s32 	%r114, %r176, 14;
	cvt.rn.f64.u32 	%fd99, %r114;
	add.f64 	%fd100, %fd96, %fd98;
	fma.rn.f64 	%fd101, %fd98, %fd99, %fd97;
	add.s64 	%rd50, %rd49, %rd118;
	ld.global.nc.f32 	%f18, [%rd50];
	cvt.f64.f32 	%fd102, %f18;
	add.s32 	%r115, %r176, 15;
	cvt.rn.f64.u32 	%fd103, %r115;
	add.f64 	%fd104, %fd100, %fd102;
	fma.rn.f64 	%fd105, %fd102, %fd103, %fd101;
	add.s64 	%rd51, %rd50, %rd118;
	ld.global.nc.f32 	%f19, [%rd51];
	cvt.f64.f32 	%fd106, %f19;
	add.s32 	%r176, %r176, 16;
	cvt.rn.f64.u32 	%fd107, %r176;
	add.f64 	%fd188, %fd104, %fd106;
	fma.rn.f64 	%fd189, %fd106, %fd107, %fd105;
	setp.eq.s32 	%p19, %r176, %r31;
	mov.u32 	%r187, %r31;
	@%p19 bra 	$L__BB1_53;
	bra.uni 	$L__BB1_52;
$L__BB1_53:
	setp.eq.s32 	%p20, %r30, 0;
	@%p20 bra 	$L__BB1_63;
	setp.lt.u32 	%p21, %r23, 7;
	@%p21 bra 	$L__BB1_56;
	add.s32 	%r116, %r187, %r37;
	mad.lo.s32 	%r117, %r116, %r74, %r174;
	mul.wide.s32 	%rd52, %r117, 4;
	add.s64 	%rd53, %rd2, %rd52;
	ld.global.nc.f32 	%f20, [%rd53];
	cvt.f64.f32 	%fd109, %f20;
	add.s32 	%r118, %r187, 1;
	cvt.rn.f64.u32 	%fd110, %r118;
	add.f64 	%fd111, %fd188, %fd109;
	fma.rn.f64 	%fd112, %fd109, %fd110, %fd189;
	add.s64 	%rd55, %rd53, %rd118;
	ld.global.nc.f32 	%f21, [%rd55];
	cvt.f64.f32 	%fd113, %f21;
	add.s32 	%r119, %r187, 2;
	cvt.rn.f64.u32 	%fd114, %r119;
	add.f64 	%fd115, %fd111, %fd113;
	fma.rn.f64 	%fd116, %fd113, %fd114, %fd112;
	add.s64 	%rd56, %rd55, %rd118;
	ld.global.nc.f32 	%f22, [%rd56];
	cvt.f64.f32 	%fd117, %f22;
	add.s32 	%r120, %r187, 3;
	cvt.rn.f64.u32 	%fd118, %r120;
	add.f64 	%fd119, %fd115, %fd117;
	fma.rn.f64 	%fd120, %fd117, %fd118, %fd116;
	add.s64 	%rd57, %rd56, %rd118;
	ld.global.nc.f32 	%f23, [%rd57];
	cvt.f64.f32 	%fd121, %f23;
	add.s32 	%r121, %r187, 4;
	cvt.rn.f64.u32 	%fd122, %r121;
	add.f64 	%fd123, %fd119, %fd121;
	fma.rn.f64 	%fd124, %fd121, %fd122, %fd120;
	add.s64 	%rd58, %rd57, %rd118;
	ld.global.nc.f32 	%f24, [%rd58];
	cvt.f64.f32 	%fd125, %f24;
	add.s32 	%r122, %r187, 5;
	cvt.rn.f64.u32 	%fd126, %r122;
	add.f64 	%fd127, %fd123, %fd125;
	fma.rn.f64 	%fd128, %fd125, %fd126, %fd124;
	add.s64 	%rd59, %rd58, %rd118;
	ld.global.nc.f32 	%f25, [%rd59];
	cvt.f64.f32 	%fd129, %f25;
	add.s32 	%r123, %r187, 6;
	cvt.rn.f64.u32 	%fd130, %r123;
	add.f64 	%fd131, %fd127, %fd129;
	fma.rn.f64 	%fd132, %fd129, %fd130, %fd128;
	add.s64 	%rd60, %rd59, %rd118;
	ld.global.nc.f32 	%f26, [%rd60];
	cvt.f64.f32 	%fd133, %f26;
	add.s32 	%r124, %r187, 7;
	cvt.rn.f64.u32 	%fd134, %r124;
	add.f64 	%fd135, %fd131, %fd133;
	fma.rn.f64 	%fd136, %fd133, %fd134, %fd132;
	add.s64 	%rd61, %rd60, %rd118;
	ld.global.nc.f32 	%f27, [%rd61];
	cvt.f64.f32 	%fd137, %f27;
	add.s32 	%r187, %r187, 8;
	cvt.rn.f64.u32 	%fd138, %r187;
	add.f64 	%fd188, %fd135, %fd137;
	fma.rn.f64 	%fd189, %fd137, %fd138, %fd136;
$L__BB1_56:
	setp.eq.s32 	%p22, %r32, 0;
	@%p22 bra 	$L__BB1_63;
	setp.lt.u32 	%p23, %r24, 3;
	@%p23 bra 	$L__BB1_59;
	add.s32 	%r125, %r187, %r37;
	mad.lo.s32 	%r126, %r125, %r74, %r174;
	mul.wide.s32 	%rd62, %r126, 4;
	add.s64 	%rd63, %rd2, %rd62;
	ld.global.nc.f32 	%f28, [%rd63];
	cvt.f64.f32 	%fd140, %f28;
	add.s32 	%r127, %r187, 1;
	cvt.rn.f64.u32 	%fd141, %r127;
	add.f64 	%fd142, %fd188, %fd140;
	fma.rn.f64 	%fd143, %fd140, %fd141, %fd189;
	add.s64 	%rd65, %rd63, %rd118;
	ld.global.nc.f32 	%f29, [%rd65];
	cvt.f64.f32 	%fd144, %f29;
	add.s32 	%r128, %r187, 2;
	cvt.rn.f64.u32 	%fd145, %r128;
	add.f64 	%fd146, %fd142, %fd144;
	fma.rn.f64 	%fd147, %fd144, %fd145, %fd143;
	add.s64 	%rd66, %rd65, %rd118;
	ld.global.nc.f32 	%f30, [%rd66];
	cvt.f64.f32 	%fd148, %f30;
	add.s32 	%r129, %r187, 3;
	cvt.rn.f64.u32 	%fd149, %r129;
	add.f64 	%fd150, %fd146, %fd148;
	fma.rn.f64 	%fd151, %fd148, %fd149, %fd147;
	add.s64 	%rd67, %rd66, %rd118;
	ld.global.nc.f32 	%f31, [%rd67];
	cvt.f64.f32 	%fd152, %f31;
	add.s32 	%r187, %r187, 4;
	cvt.rn.f64.u32 	%fd153, %r187;
	add.f64 	%fd188, %fd150, %fd152;
	fma.rn.f64 	%fd189, %fd152, %fd153, %fd151;
$L__BB1_59:
	setp.eq.s32 	%p24, %r33, 0;
	@%p24 bra 	$L__BB1_63;
	setp.eq.s32 	%p25, %r33, 1;
	add.s32 	%r130, %r187, %r37;
	mad.lo.s32 	%r131, %r130, %r74, %r174;
	mul.wide.s32 	%rd68, %r131, 4;
	add.s64 	%rd4, %rd2, %rd68;
	ld.global.nc.f32 	%f32, [%rd4];
	cvt.f64.f32 	%fd154, %f32;
	add.s32 	%r132, %r187, 1;
	cvt.rn.f64.u32 	%fd155, %r132;
	add.f64 	%fd188, %fd188, %fd154;
	fma.rn.f64 	%fd189, %fd154, %fd155, %fd189;
	@%p25 bra 	$L__BB1_63;
	setp.eq.s32 	%p26, %r33, 2;
	add.s64 	%rd6, %rd4, %rd118;
	ld.global.nc.f32 	%f33, [%rd6];
	cvt.f64.f32 	%fd156, %f33;
	add.s32 	%r133, %r187, 2;
	cvt.rn.f64.u32 	%fd157, %r133;
	add.f64 	%fd188, %fd188, %fd156;
	fma.rn.f64 	%fd189, %fd156, %fd157, %fd189;
	@%p26 bra 	$L__BB1_63;
	add.s64 	%rd69, %rd6, %rd118;
	ld.global.nc.f32 	%f34, [%rd69];
	cvt.f64.f32 	%fd158, %f34;
	add.s32 	%r134, %r187, 3;
	cvt.rn.f64.u32 	%fd159, %r134;
	add.f64 	%fd188, %fd188, %fd158;
	fma.rn.f64 	%fd189, %fd158, %fd159, %fd189;
$L__BB1_63:
	setp.lt.s32 	%p27, %r177, %r75;
	@%p27 bra 	$L__BB1_22;
	bra.uni 	$L__BB1_27;
$L__BB1_64:
	and.b32  	%r66, %r177, 7;
	setp.lt.u32 	%p10, %r177, 8;
	mov.b32 	%r189, 0;
	@%p10 bra 	$L__BB1_67;
	and.b32  	%r189, %r177, 2147483640;
	mov.b32 	%r175, 0;
$L__BB1_66:
	.pragma "nounroll";
	mad.lo.s32 	%r88, %r175, %r74, %r174;
	mul.wide.s32 	%rd12, %r88, 4;
	add.s64 	%rd13, %rd1, %rd12;
	mov.b32 	%r89, 2147483647;
	st.global.u32 	[%rd13], %r89;
	add.s64 	%rd15, %rd13, %rd118;
	st.global.u32 	[%rd15], %r89;
	add.s64 	%rd16, %rd15, %rd118;
	st.global.u32 	[%rd16], %r89;
	add.s64 	%rd17, %rd16, %rd118;
	st.global.u32 	[%rd17], %r89;
	add.s64 	%rd18, %rd17, %rd118;
	st.global.u32 	[%rd18], %r89;
	add.s64 	%rd19, %rd18, %rd118;
	st.global.u32 	[%rd19], %r89;
	add.s64 	%rd20, %rd19, %rd118;
	st.global.u32 	[%rd20], %r89;
	add.s64 	%rd21, %rd20, %rd118;
	st.global.u32 	[%rd21], %r89;
	add.s32 	%r175, %r175, 8;
	setp.eq.s32 	%p11, %r175, %r189;
	@%p11 bra 	$L__BB1_67;
	bra.uni 	$L__BB1_66;
$L__BB1_67:
	setp.eq.s32 	%p12, %r66, 0;
	@%p12 bra 	$L__BB1_20;
	and.b32  	%r69, %r177, 3;
	setp.lt.u32 	%p13, %r66, 4;
	@%p13 bra 	$L__BB1_70;
	mad.lo.s32 	%r90, %r189, %r74, %r174;
	mul.wide.s32 	%rd22, %r90, 4;
	add.s64 	%rd23, %rd1, %rd22;
	mov.b32 	%r91, 2147483647;
	st.global.u32 	[%rd23], %r91;
	add.s64 	%rd25, %rd23, %rd118;
	st.global.u32 	[%rd25], %r91;
	add.s64 	%rd26, %rd25, %rd118;
	st.global.u32 	[%rd26], %r91;
	add.s64 	%rd27, %rd26, %rd118;
	st.global.u32 	[%rd27], %r91;
	add.s32 	%r189, %r189, 4;
$L__BB1_70:
	setp.eq.s32 	%p14, %r69, 0;
	@%p14 bra 	$L__BB1_20;
	setp.eq.s32 	%p15, %r69, 1;
	@%p15 bra 	$L__BB1_73;
	mad.lo.s32 	%r92, %r189, %r74, %r174;
	mul.wide.s32 	%rd28, %r92, 4;
	add.s64 	%rd29, %rd1, %rd28;
	mov.b32 	%r93, 2147483647;
	st.global.u32 	[%rd29], %r93;
	add.s64 	%rd31, %rd29, %rd118;
	st.global.u32 	[%rd31], %r93;
	add.s32 	%r189, %r189, 2;
$L__BB1_73:
	and.b32  	%r94, %r177, 1;
	setp.eq.b32 	%p16, %r94, 1;
	not.pred 	%p17, %p16;
	@%p17 bra 	$L__BB1_20;
	mad.lo.s32 	%r95, %r189, %r74, %r174;
	mul.wide.s32 	%rd32, %r95, 4;
	add.s64 	%rd33, %rd1, %rd32;
	mov.b32 	%r96, 2147483647;
	st.global.u32 	[%rd33], %r96;
	bra.uni 	$L__BB1_20;

}


// ===== COMPILED SASS (sm_100) =====

	.target	sm_100

	.elftype	@"ET_EXEC"


//--------------------- .note.nv.tkinfo           --------------------------
	.section	.note.nv.tkinfo,"",@"SHT_NOTE"
	.sectionflags	@"SHF_NOTE_NV_TKINFO"
	.tkinfo
        /*0018*/ 	.word	0x00000002
        /*0030*/ 	.string	""
        /*0030*/ 	.string	"ptxas"
        /*0030*/ 	.string	"Cuda compilation tools, release 13.0, V13.0.88"
        /*0030*/ 	.string	"Build cuda_13.0.r13.0/compiler.36424714_0"
        /*0030*/ 	.string	"-arch sm_100 -m 64 "



//--------------------- .note.nv.cuinfo           --------------------------
	.section	.note.nv.cuinfo,"",@"SHT_NOTE"
	.sectionflags	@"SHF_NOTE_NV_CUINFO"
        /*0018*/ 	.short	0x0002
        /*001a*/ 	.short	0x0064
        /*001c*/ 	.short	0x0082
	.zero		2


//--------------------- .nv.info                  --------------------------
	.section	.nv.info,"",@"SHT_CUDA_INFO"
	.align	4


	//----- nvinfo : EIATTR_REGCOUNT
	.align		4
        /*0000*/ 	.byte	0x04, 0x2f
        /*0002*/ 	.short	(.L_1 - .L_0)
	.align		4
.L_0:
        /*0004*/ 	.word	index@(tsf_batch_f32)
        /*0008*/ 	.word	0x00000048


	//----- nvinfo : EIATTR_FRAME_SIZE
	.align		4
.L_1:
        /*000c*/ 	.byte	0x04, 0x11
        /*000e*/ 	.short	(.L_3 - .L_2)
	.align		4
.L_2:
        /*0010*/ 	.word	index@(tsf_batch_f32)
        /*0014*/ 	.word	0x00000000


	//----- nvinfo : EIATTR_REGCOUNT
	.align		4
.L_3:
        /*0018*/ 	.byte	0x04, 0x2f
        /*001a*/ 	.short	(.L_5 - .L_4)
	.align		4
.L_4:
        /*001c*/ 	.word	index@(tsf_many_series_one_param_f32)
        /*0020*/ 	.word	0x00000054


	//----- nvinfo : EIATTR_FRAME_SIZE
	.align		4
.L_5:
        /*0024*/ 	.byte	0x04, 0x11
        /*0026*/ 	.short	(.L_7 - .L_6)
	.align		4
.L_6:
        /*0028*/ 	.word	index@(tsf_many_series_one_param_f32)
        /*002c*/ 	.word	0x00000000


	//----- nvinfo : EIATTR_MIN_STACK_SIZE
	.align		4
.L_7:
        /*0030*/ 	.byte	0x04, 0x12
        /*0032*/ 	.short	(.L_9 - .L_8)
	.align		4
.L_8:
        /*0034*/ 	.word	index@(tsf_many_series_one_param_f32)
        /*0038*/ 	.word	0x00000000


	//----- nvinfo : EIATTR_MIN_STACK_SIZE
	.align		4
.L_9:
        /*003c*/ 	.byte	0x04, 0x12
        /*003e*/ 	.short	(.L_11 - .L_10)
	.align		4
.L_10:
        /*0040*/ 	.word	index@(tsf_batch_f32)
        /*0044*/ 	.word	0x00000000
.L_11:


//--------------------- .nv.compat                --------------------------
	.section	.nv.compat,"",@"SHT_CUDA_COMPAT_INFO"
	.align	4
        /*0000*/ 	.byte	0x02, 0x09, 0x00, 0x00, 0x02, 0x02, 0x01, 0x00, 0x02, 0x05, 0x05, 0x00, 0x03, 0x07, 0x01, 0x01
        /*0010*/ 	.byte	0x02, 0x03, 0x00, 0x00, 0x02, 0x06, 0x01, 0x00, 0x04, 0x0b, 0x08, 0x00, 0x01, 0x00, 0x00, 0x00
        /*0020*/ 	.byte	0x00, 0x00, 0x00, 0x00


//--------------------- .nv.info.tsf_many_series_one_param_f32 --------------------------
	.section	.nv.info.tsf_many_series_one_param_f32,"",@"SHT_CUDA_INFO"
	.sectionflags	@""
	.align	4


	//----- nvinfo : EIATTR_CUDA_API_VERSION
	.align		4
        /*0000*/ 	.byte	0x04, 0x37
        /*0002*/ 	.short	(.L_13 - .L_12)
.L_12:
        /*0004*/ 	.word	0x00000082


	//----- nvinfo : EIATTR_KPARAM_INFO
	.align		4
.L_13:
        /*0008*/ 	.byte	0x04, 0x17
        /*000a*/ 	.short	(.L_15 - .L_14)
.L_14:
        /*000c*/ 	.word	0x00000000
        /*0010*/ 	.short	0x0008
        /*0012*/ 	.short	0x0028
        /*0014*/ 	.byte	0x00, 0xf5, 0x21, 0x00


	//----- nvinfo : EIATTR_KPARAM_INFO
	.align		4
.L_15:
        /*0018*/ 	.byte	0x04, 0x17
        /*001a*/ 	.short	(.L_17 - .L_16)
.L_16:
        /*001c*/ 	.word	0x00000000
        /*0020*/ 	.short	0x0007
        /*0022*/ 	.short	0x0024
        /*0024*/ 	.byte	0x00, 0xf0, 0x11, 0x00


	//----- nvinfo : EIATTR_KPARAM_INFO
	.align		4
.L_17:
        /*0028*/ 	.byte	0x04, 0x17
        /*002a*/ 	.short	(.L_19 - .L_18)
.L_18:
        /*002c*/ 	.word	0x00000000
        /*0030*/ 	.short	0x0006
        /*0032*/ 	.short	0x0020
        /*0034*/ 	.byte	0x00, 0xf0, 0x11, 0x00


	//----- nvinfo : EIATTR_KPARAM_INFO
	.align		4
.L_19:
        /*0038*/ 	.byte	0x04, 0x17
        /*003a*/ 	.short	(.L_21 - .L_20)
.L_20:
        /*003c*/ 	.word	0x00000000
        /*0040*/ 	.short	0x0005
        /*0042*/ 	.short	0x001c
        /*0044*/ 	.byte	0x00, 0xf0, 0x11, 0x00


	//----- nvinfo : EIATTR_KPARAM_INFO
	.align		4
.L_21:
        /*0048*/ 	.byte	0x04, 0x17
        /*004a*/ 	.short	(.L_23 - .L_22)
.L_22:
        /*004c*/ 	.word	0x00000000
        /*0050*/ 	.short	0x0004
        /*0052*/ 	.short	0x0018
        /*0054*/ 	.byte	0x00, 0xf0, 0x11, 0x00


	//----- nvinfo : EIATTR_KPARAM_INFO
	.align		4
.L_23:
        /*0058*/ 	.byte	0x04, 0x17
        /*005a*/ 	.short	(.L_25 - .L_24)
.L_24:
        /*005c*/ 	.word	0x00000000
        /*0060*/ 	.short	0x0003
        /*0062*/ 	.short	0x0014
        /*0064*/ 	.byte	0x00, 0xf0, 0x11, 0x00


	//----- nvinfo : EIATTR_KPARAM_INFO
	.align		4
.L_25:
        /*0068*/ 	.byte	0x04, 0x17
        /*006a*/ 	.short	(.L_27 - .L_26)
.L_26:
        /*006c*/ 	.word	0x00000000
        /*0070*/ 	.short	0x0002
        /*0072*/ 	.short	0x0010
        /*0074*/ 	.byte	0x00, 0xf0, 0x11, 0x00


	//----- nvinfo : EIATTR_KPARAM_INFO
	.align		4
.L_27:
        /*0078*/ 	.byte	0x04, 0x17
        /*007a*/ 	.short	(.L_29 - .L_28)
.L_28:
        /*007c*/ 	.word	0x00000000
        /*0080*/ 	.short	0x0001
        /*0082*/ 	.short	0x0008
        /*0084*/ 	.byte	0x00, 0xf5, 0x21, 0x00


	//----- nvinfo : EIATTR_KPARAM_INFO
	.align		4
.L_29:
        /*0088*/ 	.byte	0x04, 0x17
        /*008a*/ 	.short	(.L_31 - .L_30)
.L_30:
        /*008c*/ 	.word	0x00000000
        /*0090*/ 	.short	0x0000
        /*0092*/ 	.short	0x0000
        /*0094*/ 	.byte	0x00, 0xf5, 0x21, 0x00


	//----- nvinfo : EIATTR_SPARSE_MMA_MASK
	.align		4
.L_31:
        /*0098*/ 	.byte	0x03, 0x50
        /*009a*/ 	.short	0x0000


	//----- nvinfo : EIATTR_MAXREG_COUNT
	.align		4
        /*009c*/ 	.byte	0x03, 0x1b
        /*009e*/ 	.short	0x0080


	//----- nvinfo : EIATTR_MERCURY_ISA_VERSION
	.align		4
        /*00a0*/ 	.byte	0x03, 0x5f
        /*00a2*/ 	.short	0x0101


	//----- nvinfo : EIATTR_VRC_CTA_INIT_COUNT
	.align		4
        /*00a4*/ 	.byte	0x02, 0x4a
	.zero		1
	.zero		1


	//----- nvinfo : EIATTR_EXIT_INSTR_OFFSETS
	.align		4
        /*00a8*/ 	.byte	0x04, 0x1c
        /*00aa*/ 	.short	(.L_33 - .L_32)


	//   ....[0]....
.L_32:
        /*00ac*/ 	.word	0x00000090


	//   ....[1]....
        /*00b0*/ 	.word	0x00000130


	//   ....[2]....
        /*00b4*/ 	.word	0x00000600


	//   ....[3]....
        /*00b8*/ 	.word	0x00002890


	//----- nvinfo : EIATTR_INDIRECT_BRANCH_TARGETS
	.align		4
.L_33:
        /*00bc*/ 	.byte	0x04, 0x34
        /*00be*/ 	.short	(.L_35 - .L_34)


	//   ....[0]....
.L_34:
        /*00c0*/ 	.word	.L_x_20@srel
        /*00c4*/ 	.short	0x0
        /*00c6*/ 	.short	0x0
        /*00c8*/ 	.word	0x3
        /*00cc*/ 	.word	.L_x_16@srel
        /*00d0*/ 	.word	.L_x_97@srel
        /*00d4*/ 	.word	.L_x_98@srel


	//----- nvinfo : EIATTR_MAX_THREADS
	.align		4
.L_35:
        /*00d8*/ 	.byte	0x04, 0x05
        /*00da*/ 	.short	(.L_37 - .L_36)
.L_36:
        /*00dc*/ 	.word	0x00000100
        /*00e0*/ 	.word	0x00000001
        /*00e4*/ 	.word	0x00000001


	//----- nvinfo : EIATTR_CRS_STACK_SIZE
	.align		4
.L_37:
        /*00e8*/ 	.byte	0x04, 0x1e
        /*00ea*/ 	.short	(.L_39 - .L_38)
.L_38:
        /*00ec*/ 	.word	0x00000000


	//----- nvinfo : EIATTR_CBANK_PARAM_SIZE
	.align		4
.L_39:
        /*00f0*/ 	.byte	0x03, 0x19
        /*00f2*/ 	.short	0x0030


	//----- nvinfo : EIATTR_PARAM_CBANK
	.align		4
        /*00f4*/ 	.byte	0x04, 0x0a
        /*00f6*/ 	.short	(.L_41 - .L_40)
	.align		4
.L_40:
        /*00f8*/ 	.word	index@(.nv.constant0.tsf_many_series_one_param_f32)
        /*00fc*/ 	.short	0x0380
        /*00fe*/ 	.short	0x0030


	//----- nvinfo : EIATTR_SW_WAR
	.align		4
.L_41:
        /*0100*/ 	.byte	0x04, 0x36
        /*0102*/ 	.short	(.L_43 - .L_42)
.L_42:
        /*0104*/ 	.word	0x00000008
.L_43:


//--------------------- .nv.info.tsf_batch_f32    --------------------------
	.section	.nv.info.tsf_batch_f32,"",@"SHT_CUDA_INFO"
	.sectionflags	@""
	.align	4


	//----- nvinfo : EIATTR_CUDA_API_VERSION
	.align		4
        /*0000*/ 	.byte	0x04, 0x37
        /*0002*/ 	.short	(.L_45 - .L_44)
.L_44:
        /*0004*/ 	.word	0x00000082


	//----- nvinfo : EIATTR_KPARAM_INFO
	.align		4
.L_45:
        /*0008*/ 	.byte	0x04, 0x17
        /*000a*/ 	.short	(.L_47 - .L_46)
.L_46:
        /*000c*/ 	.word	0x00000000
        /*0010*/ 	.short	0x0008
        /*0012*/ 	.short	0x0038
        /*0014*/ 	.byte	0x00, 0xf5, 0x21, 0x00


	//----- nvinfo : EIATTR_KPARAM_INFO
	.align		4
.L_47:
        /*0018*/ 	.byte	0x04, 0x17
        /*001a*/ 	.short	(.L_49 - .L_48)
.L_48:
        /*001c*/ 	.word	0x00000000
        /*0020*/ 	.short	0x0007
        /*0022*/ 	.short	0x0030
        /*0024*/ 	.byte	0x00, 0xf0, 0x11, 0x00


	//----- nvinfo : EIATTR_KPARAM_INFO
	.align		4
.L_49:
        /*0028*/ 	.byte	0x04, 0x17
        /*002a*/ 	.short	(.L_51 - .L_50)
.L_50:
        /*002c*/ 	.word	0x00000000
        /*0030*/ 	.short	0x0006
        /*0032*/ 	.short	0x002c
        /*0034*/ 	.byte	0x00, 0xf0, 0x11, 0x00


	//----- nvinfo : EIATTR_KPARAM_INFO
	.align		4
.L_51:
        /*0038*/ 	.byte	0x04, 0x17
        /*003a*/ 	.short	(.L_53 - .L_52)
.L_52:
        /*003c*/ 	.word	0x00000000
        /*0040*/ 	.short	0x0005
        /*0042*/ 	.short	0x0028
        /*0044*/ 	.byte	0x00, 0xf0, 0x11, 0x00


	//----- nvinfo : EIATTR_KPARAM_INFO
	.align		4
.L_53:
        /*0048*/ 	.byte	0x04, 0x17
        /*004a*/ 	.short	(.L_55 - .L_54)
.L_54:
        /*004c*/ 	.word	0x00000000
        /*0050*/ 	.short	0x0004
        /*0052*/ 	.short	0x0020
        /*0054*/ 	.byte	0x00, 0xf5, 0x21, 0x00


	//----- nvinfo : EIATTR_KPARAM_INFO
	.align		4
.L_55:
        /*0058*/ 	.byte	0x04, 0x17
        /*005a*/ 	.short	(.L_57 - .L_56)
.L_56:
        /*005c*/ 	.word	0x00000000
        /*0060*/ 	.short	0x0003
        /*0062*/ 	.short	0x0018
        /*0064*/ 	.byte	0x00, 0xf5, 0x21, 0x00


	//----- nvinfo : EIATTR_KPARAM_INFO
	.align		4
.L_57:
        /*0068*/ 	.byte	0x04, 0x17
        /*006a*/ 	.short	(.L_59 - .L_58)
.L_58:
        /*006c*/ 	.word	0x00000000
        /*0070*/ 	.short	0x0002
        /*0072*/ 	.short	0x0010
        /*0074*/ 	.byte	0x00, 0xf5, 0x21, 0x00


	//----- nvinfo : EIATTR_KPARAM_INFO
	.align		4
.L_59:
        /*0078*/ 	.byte	0x04, 0x17
        /*007a*/ 	.short	(.L_61 - .L_60)
.L_60:
        /*007c*/ 	.word	0x00000000
        /*0080*/ 	.short	0x0001
        /*0082*/ 	.short	0x0008
        /*0084*/ 	.byte	0x00, 0xf5, 0x21, 0x00


	//----- nvinfo : EIATTR_KPARAM_INFO
	.align		4
.L_61:
        /*0088*/ 	.byte	0x04, 0x17
        /*008a*/ 	.short	(.L_63 - .L_62)
.L_62:
        /*008c*/ 	.word	0x00000000
        /*0090*/ 	.short	0x0000
        /*0092*/ 	.short	0x0000
        /*0094*/ 	.byte	0x00, 0xf5, 0x21, 0x00


	//----- nvinfo : EIATTR_SPARSE_MMA_MASK
	.align		4
.L_63:
        /*0098*/ 	.byte	0x03, 0x50
        /*009a*/ 	.short	0x0000


	//----- nvinfo : EIATTR_MAXREG_COUNT
	.align		4
        /*009c*/ 	.byte	0x03, 0x1b
        /*009e*/ 	.short	0x0080


	//----- nvinfo : EIATTR_MERCURY_ISA_VERSION
	.align		4
        /*00a0*/ 	.byte	0x03, 0x5f
        /*00a2*/ 	.short	0x0101


	//----- nvinfo : EIATTR_VRC_CTA_INIT_COUNT
	.align		4
        /*00a4*/ 	.byte	0x02, 0x4a
	.zero		1
	.zero		1


	//----- nvinfo : EIATTR_EXIT_INSTR_OFFSETS
	.align		4
        /*00a8*/ 	.byte	0x04, 0x1c
        /*00aa*/ 	.short	(.L_65 - .L_64)


	//   ....[0]....
.L_64:
        /*00ac*/ 	.word	0x00000090


	//   ....[1]....
        /*00b0*/ 	.word	0x00002080


	//   ....[2]....
        /*00b4*/ 	.word	0x000042f0


	//----- nvinfo : EIATTR_MAX_THREADS
	.align		4
.L_65:
        /*00b8*/ 	.byte	0x04, 0x05
        /*00ba*/ 	.short	(.L_67 - .L_66)
.L_66:
        /*00bc*/ 	.word	0x00000100
        /*00c0*/ 	.word	0x00000001
        /*00c4*/ 	.word	0x00000001


	//----- nvinfo : EIATTR_CRS_STACK_SIZE
	.align		4
.L_67:
        /*00c8*/ 	.byte	0x04, 0x1e
        /*00ca*/ 	.short	(.L_69 - .L_68)
.L_68:
        /*00cc*/ 	.word	0x00000000


	//----- nvinfo : EIATTR_CBANK_PARAM_SIZE
	.align		4
.L_69:
        /*00d0*/ 	.byte	0x03, 0x19
        /*00d2*/ 	.short	0x0040


	//----- nvinfo : EIATTR_PARAM_CBANK
	.align		4
        /*00d4*/ 	.byte	0x04, 0x0a
        /*00d6*/ 	.short	(.L_71 - .L_70)
	.align		4
.L_70:
        /*00d8*/ 	.word	index@(.nv.constant0.tsf_batch_f32)
        /*00dc*/ 	.short	0x0380
        /*00de*/ 	.short	0x0040


	//----- nvinfo : EIATTR_SW_WAR
	.align		4
.L_71:
        /*00e0*/ 	.byte	0x04, 0x36
        /*00e2*/ 	.short	(.L_73 - .L_72)
.L_72:
        /*00e4*/ 	.word	0x00000008
.L_73:


//--------------------- .nv.callgraph             --------------------------
	.section	.nv.callgraph,"",@"SHT_CUDA_CALLGRAPH"
	.align	4
	.sectionentsize	8
	.align		4
        /*0000*/ 	.word	0x00000000
	.align		4
        /*0004*/ 	.word	0xffffffff
	.align		4
        /*0008*/ 	.word	0x00000000
	.align		4
        /*000c*/ 	.word	0xfffffffe
	.align		4
        /*0010*/ 	.word	0x00000000
	.align		4
        /*0014*/ 	.word	0xfffffffd
	.align		4
        /*0018*/ 	.word	0x00000000
	.align		4
        /*001c*/ 	.word	0xfffffffc


//--------------------- .nv.constant2.tsf_many_series_one_param_f32 --------------------------
	.section	.nv.constant2.tsf_many_series_one_param_f32,"a",@progbits
	.sectionflags	@""
	.align	4
.nv.constant2.tsf_many_series_one_param_f32:
        /*0000*/ 	.byte	0x80, 0x11, 0x00, 0x00, 0x00, 0x11, 0x00, 0x00, 0x70, 0x10, 0x00, 0x00


//--------------------- .text.tsf_many_series_one_param_f32 --------------------------
	.section	.text.tsf_many_series_one_param_f32,"ax",@progbits
	.align	128
        .global         tsf_many_series_one_param_f32
        .type           tsf_many_series_one_param_f32,@function
        .size           tsf_many_series_one_param_f32,(.L_x_99 - tsf_many_series_one_param_f32)
        .other          tsf_many_series_one_param_f32,@"STO_CUDA_ENTRY STV_DEFAULT"
tsf_many_series_one_param_f32:
.text.tsf_many_series_one_param_f32:
[----:B------:R-:W-:Y:S01]  /*0000*/  LDC R1, c[0x0][0x37c] ;  /* 0x0000df00ff017b82 */ /* 0x000fe20000000800 */
[----:B------:R-:W0:Y:S01]  /*0010*/  S2R R3, SR_CTAID.X ;  /* 0x0000000000037919 */ /* 0x000e220000002500 */
[----:B------:R-:W0:Y:S01]  /*0020*/  LDCU UR5, c[0x0][0x360] ;  /* 0x00006c00ff0577ac */ /* 0x000e220008000800 */
[----:B------:R-:W0:Y:S01]  /*0030*/  S2R R0, SR_TID.X ;  /* 0x0000000000007919 */ /* 0x000e220000002100 */
[----:B------:R-:W1:Y:S01]  /*0040*/  LDCU UR6, c[0x0][0x390] ;  /* 0x00007200ff0677ac */ /* 0x000e620008000800 */
[----:B------:R-:W2:Y:S01]  /*0050*/  LDCU UR4, c[0x0][0x370] ;  /* 0x00006e00ff0477ac */ /* 0x000ea20008000800 */
[----:B0-----:R-:W-:Y:S01]  /*0060*/  IMAD R3, R3, UR5, R0 ;  /* 0x0000000503037c24 */ /* 0x001fe2000f8e0200 */
[----:B--2---:R-:W-:-:S04]  /*0070*/  UIMAD UR5, UR5, UR4, URZ ;  /* 0x00000004050572a4 */ /* 0x004fc8000f8e02ff */
[----:B-1----:R-:W-:-:S13]  /*0080*/  ISETP.GE.AND P0, PT, R3, UR6, PT ;  /* 0x0000000603007c0c */ /* 0x002fda000bf06270 */
[----:B------:R-:W-:Y:S05]  /*0090*/  @P0 EXIT ;  /* 0x000000000000094d */ /* 0x000fea0003800000 */
[----:B------:R-:W0:Y:S01]  /*00a0*/  LDC R4, c[0x0][0x398] ;  /* 0x0000e600ff047b82 */ /* 0x000e220000000800 */
[----:B------:R-:W1:Y:S07]  /*00b0*/  LDCU.64 UR10, c[0x0][0x358] ;  /* 0x00006b00ff0a77ac */ /* 0x000e6e0008000a00 */
[----:B------:R-:W2:Y:S01]  /*00c0*/  LDC R7, c[0x0][0x394] ;  /* 0x0000e500ff077b82 */ /* 0x000ea20000000800 */
[C---:B0-----:R-:W-:Y:S01]  /*00d0*/  ISETP.GT.AND P1, PT, R4.reuse, 0x1, PT ;  /* 0x000000010400780c */ /* 0x041fe20003f24270 */
[----:B------:R0:W3:Y:S01]  /*00e0*/  I2F.F64 R22, R4 ;  /* 0x0000000400167312 */ /* 0x0000e20000201c00 */
[----:B------:R-:W-:-:S02]  /*00f0*/  IADD3 R0, PT, PT, R4, -0x1, RZ ;  /* 0xffffffff04007810 */ /* 0x000fc40007ffe0ff */
[----:B--2---:R-:W-:-:S13]  /*0100*/  ISETP.GT.AND P0, PT, R4, R7, PT ;  /* 0x000000070400720c */ /* 0x004fda0003f04270 */
[----:B01-3--:R-:W-:Y:S05]  /*0110*/  @!P0 BRA P1, `(.L_x_0) ;  /* 0x00000004003c8947 */ /* 0x00bfea0000800000 */
[----:B------:R-:W-:-:S13]  /*0120*/  ISETP.GE.AND P0, PT, R7, 0x1, PT ;  /* 0x000000010700780c */ /* 0x000fda0003f06270 */
[----:B------:R-:W-:Y:S05]  /*0130*/  @!P0 EXIT ;  /* 0x000000000000894d */ /* 0x000fea0003800000 */
[C---:B------:R-:W-:Y:S02]  /*0140*/  LOP3.LUT R26, R7.reuse, 0x7, RZ, 0xc0, !PT ;  /* 0x00000007071a7812 */ /* 0x040fe400078ec0ff */
[C---:B------:R-:W-:Y:S02]  /*0150*/  LOP3.LUT R2, R7.reuse, 0x7ffffff8, RZ, 0xc0, !PT ;  /* 0x7ffffff807027812 */ /* 0x040fe400078ec0ff */
[----:B------:R-:W-:Y:S02]  /*0160*/  IADD3 R0, PT, PT, R26, -0x1, RZ ;  /* 0xffffffff1a007810 */ /* 0x000fe40007ffe0ff */
[----:B------:R-:W-:Y:S02]  /*0170*/  IADD3 R24, PT, PT, -R2, RZ, RZ ;  /* 0x000000ff02187210 */ /* 0x000fe40007ffe1ff */
[----:B------:R-:W-:Y:S02]  /*0180*/  ISETP.GE.U32.AND P0, PT, R0, 0x3, PT ;  /* 0x000000030000780c */ /* 0x000fe40003f06070 */
[----:B------:R-:W-:-:S11]  /*0190*/  LOP3.LUT R0, R7, 0x3, RZ, 0xc0, !PT ;  /* 0x0000000307007812 */ /* 0x000fd600078ec0ff */
.L_x_6:
[----:B0-----:R-:W0:Y:S01]  /*01a0*/  LDC R28, c[0x0][0x394] ;  /* 0x0000e500ff1c7b82 */ /* 0x001e220000000800 */
[----:B------:R-:W-:Y:S01]  /*01b0*/  HFMA2 R12, -RZ, RZ, 0, 0 ;  /* 0x00000000ff0c7431 */ /* 0x000fe200000001ff */
[----:B0-----:R-:W-:-:S13]  /*01c0*/  ISETP.GE.U32.AND P1, PT, R28, 0x8, PT ;  /* 0x000000081c00780c */ /* 0x001fda0003f26070 */
[----:B-1----:R-:W-:Y:S05]  /*01d0*/  @!P1 BRA `(.L_x_1) ;  /* 0x0000000000689947 */ /* 0x002fea0003800000 */
[----:B------:R-:W0:Y:S01]  /*01e0*/  LDC R27, c[0x0][0x390] ;  /* 0x0000e400ff1b7b82 */ /* 0x000e220000000800 */
[----:B------:R-:W-:Y:S01]  /*01f0*/  IMAD.MOV.U32 R23, RZ, RZ, R3 ;  /* 0x000000ffff177224 */ /* 0x000fe200078e0003 */
[----:B------:R-:W-:-:S06]  /*0200*/  MOV R22, R24 ;  /* 0x0000001800167202 */ /* 0x000fcc0000000f00 */
[----:B------:R-:W1:Y:S02]  /*0210*/  LDC.64 R20, c[0x0][0x3a8] ;  /* 0x0000ea00ff147b82 */ /* 0x000e640000000a00 */
.L_x_2:
[----:B-12---:R-:W-:Y:S01]  /*0220*/  IMAD.WIDE R4, R23, 0x4, R20 ;  /* 0x0000000417047825 */ /* 0x006fe200078e0214 */
[----:B------:R-:W-:Y:S02]  /*0230*/  MOV R25, 0x7fffffff ;  /* 0x7fffffff00197802 */ /* 0x000fe40000000f00 */
[----:B------:R-:W-:Y:S02]  /*0240*/  IADD3 R22, PT, PT, R22, 0x8, RZ ;  /* 0x0000000816167810 */ /* 0x000fe40007ffe0ff */
[C---:B0-----:R-:W-:Y:S01]  /*0250*/  LEA R23, R27.reuse, R23, 0x3 ;  /* 0x000000171b177211 */ /* 0x041fe200078e18ff */
[----:B------:R-:W-:Y:S01]  /*0260*/  IMAD.WIDE R6, R27, 0x4, R4 ;  /* 0x000000041b067825 */ /* 0x000fe200078e0204 */
[----:B------:R2:W-:Y:S01]  /*0270*/  STG.E desc[UR10][R4.64], R25 ;  /* 0x0000001904007986 */ /* 0x0005e2000c10190a */
[----:B------:R-:W-:-:S03]  /*0280*/  ISETP.NE.AND P1, PT, R22, RZ, PT ;  /* 0x000000ff1600720c */ /* 0x000fc60003f25270 */
[----:B------:R2:W-:Y:S01]  /*0290*/  STG.E desc[UR10][R6.64], R25 ;  /* 0x0000001906007986 */ /* 0x0005e2000c10190a */
[----:B------:R-:W-:-:S05]  /*02a0*/  IMAD.WIDE R8, R27, 0x4, R6 ;  /* 0x000000041b087825 */ /* 0x000fca00078e0206 */
        /* <DEDUP_REMOVED lines=11> */
[----:B------:R-:W-:Y:S05]  /*0360*/  @P1 BRA `(.L_x_2) ;  /* 0xfffffffc00ac1947 */ /* 0x000fea000383ffff */
[----:B--2---:R-:W-:-:S07]  /*0370*/  IMAD.MOV.U32 R12, RZ, RZ, R2 ;  /* 0x000000ffff0c7224 */ /* 0x004fce00078e0002 */
.L_x_1:
[----:B------:R-:W-:-:S13]  /*0380*/  ISETP.NE.AND P1, PT, R26, RZ, PT ;  /* 0x000000ff1a00720c */ /* 0x000fda0003f25270 */
[----:B------:R-:W-:Y:S05]  /*0390*/  @!P1 BRA `(.L_x_3) ;  /* 0x0000000000889947 */ /* 0x000fea0003800000 */
[----:B------:R-:W-:Y:S01]  /*03a0*/  ISETP.NE.AND P1, PT, R0, RZ, PT ;  /* 0x000000ff0000720c */ /* 0x000fe20003f25270 */
[----:B------:R-:W-:-:S12]  /*03b0*/  @!P0 BRA `(.L_x_4) ;  /* 0x0000000000348947 */ /* 0x000fd80003800000 */
[----:B------:R-:W0:Y:S01]  /*03c0*/  LDC R11, c[0x0][0x390] ;  /* 0x0000e400ff0b7b82 */ /* 0x000e220000000800 */
[----:B------:R-:W-:-:S07]  /*03d0*/  MOV R13, 0x7fffffff ;  /* 0x7fffffff000d7802 */ /* 0x000fce0000000f00 */
[----:B------:R-:W1:Y:S01]  /*03e0*/  LDC.64 R4, c[0x0][0x3a8] ;  /* 0x0000ea00ff047b82 */ /* 0x000e620000000a00 */
[C---:B0-----:R-:W-:Y:S01]  /*03f0*/  IMAD R7, R12.reuse, R11, R3 ;  /* 0x0000000b0c077224 */ /* 0x041fe200078e0203 */
[----:B------:R-:W-:-:S03]  /*0400*/  IADD3 R12, PT, PT, R12, 0x4, RZ ;  /* 0x000000040c0c7810 */ /* 0x000fc60007ffe0ff */
[----:B-1----:R-:W-:-:S05]  /*0410*/  IMAD.WIDE R4, R7, 0x4, R4 ;  /* 0x0000000407047825 */ /* 0x002fca00078e0204 */
[----:B------:R0:W-:Y:S01]  /*0420*/  STG.E desc[UR10][R4.64], R13 ;  /* 0x0000000d04007986 */ /* 0x0001e2000c10190a */
[----:B------:R-:W-:-:S05]  /*0430*/  IMAD.WIDE R6, R11, 0x4, R4 ;  /* 0x000000040b067825 */ /* 0x000fca00078e0204 */
[----:B------:R0:W-:Y:S01]  /*0440*/  STG.E desc[UR10][R6.64], R13 ;  /* 0x0000000d06007986 */ /* 0x0001e2000c10190a */
[----:B------:R-:W-:-:S05]  /*0450*/  IMAD.WIDE R8, R11, 0x4, R6 ;  /* 0x000000040b087825 */ /* 0x000fca00078e0206 */
[----:B------:R0:W-:Y:S01]  /*0460*/  STG.E desc[UR10][R8.64], R13 ;  /* 0x0000000d08007986 */ /* 0x0001e2000c10190a */
[----:B------:R-:W-:-:S05]  /*0470*/  IMAD.WIDE R10, R11, 0x4, R8 ;  /* 0x000000040b0a7825 */ /* 0x000fca00078e0208 */
[----:B------:R0:W-:Y:S02]  /*0480*/  STG.E desc[UR10][R10.64], R13 ;  /* 0x0000000d0a007986 */ /* 0x0001e4000c10190a */
.L_x_4:
[----:B------:R-:W-:Y:S05]  /*0490*/  @!P1 BRA `(.L_x_3) ;  /* 0x0000000000489947 */ /* 0x000fea0003800000 */
[----:B------:R-:W-:Y:S02]  /*04a0*/  LOP3.LUT P2, RZ, R28, 0x1, RZ, 0xc0, !PT ;  /* 0x000000011cff7812 */ /* 0x000fe4000784c0ff */
[----:B------:R-:W-:-:S11]  /*04b0*/  ISETP.NE.AND P1, PT, R0, 0x1, PT ;  /* 0x000000010000780c */ /* 0x000fd60003f25270 */
[----:B0-----:R-:W0:Y:S08]  /*04c0*/  @P2 LDC R10, c[0x0][0x390] ;  /* 0x0000e400ff0a2b82 */ /* 0x001e300000000800 */
[----:B------:R-:W1:Y:S01]  /*04d0*/  @P2 LDC.64 R8, c[0x0][0x3a8] ;  /* 0x0000ea00ff082b82 */ /* 0x000e620000000a00 */
[----:B------:R-:W-:Y:S05]  /*04e0*/  @!P1 BRA `(.L_x_5) ;  /* 0x0000000000249947 */ /* 0x000fea0003800000 */
[----:B------:R-:W2:Y:S08]  /*04f0*/  LDC R7, c[0x0][0x390] ;  /* 0x0000e400ff077b82 */ /* 0x000eb00000000800 */
[----:B------:R-:W3:Y:S01]  /*0500*/  LDC.64 R4, c[0x0][0x3a8] ;  /* 0x0000ea00ff047b82 */ /* 0x000ee20000000a00 */
[C---:B--2---:R-:W-:Y:S01]  /*0510*/  IMAD R11, R12.reuse, R7, R3 ;  /* 0x000000070c0b7224 */ /* 0x044fe200078e0203 */
[----:B------:R-:W-:-:S03]  /*0520*/  IADD3 R12, PT, PT, R12, 0x2, RZ ;  /* 0x000000020c0c7810 */ /* 0x000fc60007ffe0ff */
[----:B---3--:R-:W-:Y:S01]  /*0530*/  IMAD.WIDE R4, R11, 0x4, R4 ;  /* 0x000000040b047825 */ /* 0x008fe200078e0204 */
[----:B------:R-:W-:-:S03]  /*0540*/  MOV R11, 0x7fffffff ;  /* 0x7fffffff000b7802 */ /* 0x000fc60000000f00 */
[----:B------:R-:W-:Y:S02]  /*0550*/  IMAD.WIDE R6, R7, 0x4, R4 ;  /* 0x0000000407067825 */ /* 0x000fe400078e0204 */
[----:B------:R2:W-:Y:S04]  /*0560*/  STG.E desc[UR10][R4.64], R11 ;  /* 0x0000000b04007986 */ /* 0x0005e8000c10190a */
[----:B------:R2:W-:Y:S02]  /*0570*/  STG.E desc[UR10][R6.64], R11 ;  /* 0x0000000b06007986 */ /* 0x0005e4000c10190a */
.L_x_5:
[----:B0-2---:R-:W-:Y:S02]  /*0580*/  @P2 IMAD R5, R12, R10, R3 ;  /* 0x0000000a0c052224 */ /* 0x005fe400078e0203 */
[----:B------:R-:W-:Y:S02]  /*0590*/  @P2 IMAD.MOV.U32 R7, RZ, RZ, 0x7fffffff ;  /* 0x7fffffffff072424 */ /* 0x000fe400078e00ff */
[----:B-1----:R-:W-:-:S05]  /*05a0*/  @P2 IMAD.WIDE R4, R5, 0x4, R8 ;  /* 0x0000000405042825 */ /* 0x002fca00078e0208 */
[----:B------:R1:W-:Y:S02]  /*05b0*/  @P2 STG.E desc[UR10][R4.64], R7 ;  /* 0x0000000704002986 */ /* 0x0003e4000c10190a */
.L_x_3:
[----:B------:R-:W2:Y:S01]  /*05c0*/  LDCU UR4, c[0x0][0x390] ;  /* 0x00007200ff0477ac */ /* 0x000ea20008000800 */
[----:B------:R-:W-:-:S04]  /*05d0*/  IADD3 R3, PT, PT, R3, UR5, RZ ;  /* 0x0000000503037c10 */ /* 0x000fc8000fffe0ff */
[----:B--2---:R-:W-:-:S13]  /*05e0*/  ISETP.GE.AND P1, PT, R3, UR4, PT ;  /* 0x0000000403007c0c */ /* 0x004fda000bf26270 */
[----:B------:R-:W-:Y:S05]  /*05f0*/  @!P1 BRA `(.L_x_6) ;  /* 0xfffffff800e89947 */ /* 0x000fea000383ffff */
[----:B------:R-:W-:Y:S05]  /*0600*/  EXIT ;  /* 0x000000000000794d */ /* 0x000fea0003800000 */
.L_x_0:
[----:B------:R-:W0:Y:S01]  /*0610*/  LDCU.64 UR6, c[0x0][0x3a0] ;  /* 0x00007400ff0677ac */ /* 0x000e220008000a00 */
[C---:B------:R-:W-:Y:S01]  /*0620*/  IADD3 R2, PT, PT, R4.reuse, 0xf, RZ ;  /* 0x0000000f04027810 */ /* 0x040fe20007ffe0ff */
[----:B------:R-:W-:Y:S01]  /*0630*/  VIADD R8, R7, 0xffffffff ;  /* 0xffffffff07087836 */ /* 0x000fe20000000000 */
[----:B------:R-:W-:Y:S01]  /*0640*/  IADD3 R9, PT, PT, R4, 0x7, RZ ;  /* 0x0000000704097810 */ /* 0x000fe20007ffe0ff */
[----:B------:R-:W1:Y:S01]  /*0650*/  LDCU UR4, c[0x0][0x39c] ;  /* 0x00007380ff0477ac */ /* 0x000e620008000800 */
[----:B------:R-:W-:Y:S01]  /*0660*/  LOP3.LUT R5, R2, 0xf, RZ, 0xc0, !PT ;  /* 0x0000000f02057812 */ /* 0x000fe200078ec0ff */
[----:B------:R-:W-:Y:S01]  /*0670*/  DADD R30, R22, 1 ;  /* 0x3ff00000161e7429 */ /* 0x000fe20000000000 */
[----:B------:R-:W-:Y:S02]  /*0680*/  LOP3.LUT R6, R9, 0x7, RZ, 0xc0, !PT ;  /* 0x0000000709067812 */ /* 0x000fe400078ec0ff */
[----:B------:R-:W-:Y:S02]  /*0690*/  IADD3 R4, PT, PT, R4, -0x2, RZ ;  /* 0xfffffffe04047810 */ /* 0x000fe40007ffe0ff */
[----:B------:R-:W-:-:S02]  /*06a0*/  IADD3 R5, PT, PT, R5, -0x1, RZ ;  /* 0xffffffff05057810 */ /* 0x000fc40007ffe0ff */
[----:B------:R-:W-:Y:S02]  /*06b0*/  IADD3 R6, PT, PT, R6, -0x1, RZ ;  /* 0xffffffff06067810 */ /* 0x000fe40007ffe0ff */
[----:B------:R-:W-:Y:S02]  /*06c0*/  ISETP.GE.U32.AND P4, PT, R4, 0xf, PT ;  /* 0x0000000f0400780c */ /* 0x000fe40003f86070 */
[----:B------:R-:W-:Y:S01]  /*06d0*/  ISETP.GE.U32.AND P1, PT, R5, 0x7, PT ;  /* 0x000000070500780c */ /* 0x000fe20003f26070 */
[----:B0-----:R-:W0:Y:S01]  /*06e0*/  F2F.F64.F32 R24, UR7 ;  /* 0x0000000700187d10 */ /* 0x001e220008201800 */
[C---:B------:R-:W-:Y:S02]  /*06f0*/  LOP3.LUT R4, R7.reuse, 0x7, RZ, 0xc0, !PT ;  /* 0x0000000707047812 */ /* 0x040fe400078ec0ff */
[----:B------:R-:W-:Y:S02]  /*0700*/  LOP3.LUT R5, R7, 0x3, RZ, 0xc0, !PT ;  /* 0x0000000307057812 */ /* 0x000fe400078ec0ff */
[----:B------:R-:W-:-:S02]  /*0710*/  ISETP.GE.U32.AND P2, PT, R6, 0x3, PT ;  /* 0x000000030600780c */ /* 0x000fc40003f46070 */
[----:B------:R-:W-:Y:S01]  /*0720*/  ISETP.GE.U32.AND P3, PT, R8, 0x7, PT ;  /* 0x000000070800780c */ /* 0x000fe20003f66070 */
[----:B------:R-:W2:Y:S01]  /*0730*/  F2F.F64.F32 R26, UR6 ;  /* 0x00000006001a7d10 */ /* 0x000ea20008201800 */
[C---:B------:R-:W-:Y:S02]  /*0740*/  LOP3.LUT R6, R7.reuse, 0x7ffffff8, RZ, 0xc0, !PT ;  /* 0x7ffffff807067812 */ /* 0x040fe400078ec0ff */
[----:B------:R-:W-:Y:S02]  /*0750*/  LOP3.LUT R7, R7, 0x1, RZ, 0xc0, !PT ;  /* 0x0000000107077812 */ /* 0x000fe400078ec0ff */
[----:B------:R-:W-:Y:S02]  /*0760*/  LOP3.LUT R8, R0, 0xfffffff0, RZ, 0xc0, !PT ;  /* 0xfffffff000087812 */ /* 0x000fe400078ec0ff */
[----:B------:R-:W-:Y:S01]  /*0770*/  LOP3.LUT R9, R9, 0x3, RZ, 0xc0, !PT ;  /* 0x0000000309097812 */ /* 0x000fe200078ec0ff */
[----:B-1----:R-:W1:Y:S01]  /*0780*/  F2F.F64.F32 R28, UR4 ;  /* 0x00000004001c7d10 */ /* 0x002e620008201800 */
[----:B------:R-:W-:-:S02]  /*0790*/  IADD3 R10, PT, PT, R4, -0x1, RZ ;  /* 0xffffffff040a7810 */ /* 0x000fc40007ffe0ff */
[----:B0-----:R-:W-:-:S07]  /*07a0*/  IADD3 R11, PT, PT, R5, -0x1, RZ ;  /* 0xffffffff050b7810 */ /* 0x001fce0007ffe0ff */
.L_x_33:
[----:B0--3--:R-:W0:Y:S08]  /*07b0*/  LDC.64 R14, c[0x0][0x388] ;  /* 0x0000e200ff0e7b82 */ /* 0x009e300000000a00 */
[----:B----4-:R-:W3:Y:S01]  /*07c0*/  LDC R12, c[0x0][0x394] ;  /* 0x0000e500ff0c7b82 */ /* 0x010ee20000000800 */
[----:B0-----:R-:W-:-:S05]  /*07d0*/  IMAD.WIDE R14, R3, 0x4, R14 ;  /* 0x00000004030e7825 */ /* 0x001fca00078e020e */
[----:B------:R-:W3:Y:S01]  /*07e0*/  LDG.E.CONSTANT R13, desc[UR10][R14.64] ;  /* 0x0000000a0e0d7981 */ /* 0x000ee2000c1e9900 */
[----:B------:R-:W-:Y:S01]  /*07f0*/  BSSY.RECONVERGENT B1, `(.L_x_7) ;  /* 0x0000205000017945 */ /* 0x000fe20003800200 */
[----:B---3--:R-:W-:-:S04]  /*0800*/  ISETP.GE.AND P0, PT, R13, R12, PT ;  /* 0x0000000c0d00720c */ /* 0x008fc80003f06270 */
[----:B------:R-:W-:-:S13]  /*0810*/  ISETP.LT.OR P0, PT, R13, RZ, P0 ;  /* 0x000000ff0d00720c */ /* 0x000fda0000701670 */
[----:B--2---:R-:W-:Y:S05]  /*0820*/  @!P0 BRA `(.L_x_8) ;  /* 0x0000000400108947 */ /* 0x004fea0003800000 */
[----:B------:R-:W-:-:S13]  /*0830*/  ISETP.GT.AND P0, PT, R12, RZ, PT ;  /* 0x000000ff0c00720c */ /* 0x000fda0003f04270 */
[----:B------:R-:W-:Y:S05]  /*0840*/  @!P0 BRA `(.L_x_9) ;  /* 0x0000001c00fc8947 */ /* 0x000fea0003800000 */
[----:B------:R-:W-:Y:S01]  /*0850*/  IMAD.MOV.U32 R20, RZ, RZ, RZ ;  /* 0x000000ffff147224 */ /* 0x000fe200078e00ff */
[----:B------:R-:W-:Y:S06]  /*0860*/  @!P3 BRA `(.L_x_10) ;  /* 0x000000000064b947 */ /* 0x000fec0003800000 */
[----:B------:R-:W0:Y:S01]  /*0870*/  LDC R41, c[0x0][0x390] ;  /* 0x0000e400ff297b82 */ /* 0x000e220000000800 */
[----:B------:R-:W-:-:S07]  /*0880*/  UMOV UR4, URZ ;  /* 0x000000ff00047c82 */ /* 0x000fce0008000000 */
[----:B------:R-:W3:Y:S02]  /*0890*/  LDC.64 R38, c[0x0][0x3a8] ;  /* 0x0000ea00ff267b82 */ /* 0x000ee40000000a00 */
.L_x_11:
[----:B0---4-:R-:W-:Y:S01]  /*08a0*/  IMAD R13, R41, UR4, R3 ;  /* 0x00000004290d7c24 */ /* 0x011fe2000f8e0203 */
[----:B------:R-:W-:Y:S01]  /*08b0*/  MOV R43, 0x7fffffff ;  /* 0x7fffffff002b7802 */ /* 0x000fe20000000f00 */
[----:B------:R-:W-:Y:S02]  /*08c0*/  UIADD3 UR4, UPT, UPT, UR4, 0x8, URZ ;  /* 0x0000000804047890 */ /* 0x000fe4000fffe0ff */
[----:B---3--:R-:W-:-:S04]  /*08d0*/  IMAD.WIDE R12, R13, 0x4, R38 ;  /* 0x000000040d0c7825 */ /* 0x008fc800078e0226 */
[----:B------:R-:W-:Y:S01]  /*08e0*/  ISETP.NE.AND P0, PT, R6, UR4, PT ;  /* 0x0000000406007c0c */ /* 0x000fe2000bf05270 */
        /* <DEDUP_REMOVED lines=16> */
[----:B----4-:R-:W-:-:S07]  /*09f0*/  MOV R20, R6 ;  /* 0x0000000600147202 */ /* 0x010fce0000000f00 */
.L_x_10:
[----:B------:R-:W-:-:S13]  /*0a00*/  ISETP.NE.AND P0, PT, R4, RZ, PT ;  /* 0x000000ff0400720c */ /* 0x000fda0003f05270 */
[----:B------:R-:W-:Y:S05]  /*0a10*/  @!P0 BRA `(.L_x_9) ;  /* 0x0000001c00888947 */ /* 0x000fea0003800000 */
[----:B------:R-:W-:Y:S02]  /*0a20*/  ISETP.GE.U32.AND P0, PT, R10, 0x3, PT ;  /* 0x000000030a00780c */ /* 0x000fe40003f06070 */
[----:B------:R-:W-:-:S11]  /*0a30*/  ISETP.NE.AND P5, PT, R5, RZ, PT ;  /* 0x000000ff0500720c */ /* 0x000fd60003fa5270 */
[----:B------:R-:W-:Y:S05]  /*0a40*/  @!P0 BRA `(.L_x_12) ;  /* 0x0000000000348947 */ /* 0x000fea0003800000 */
[----:B------:R-:W0:Y:S01]  /*0a50*/  LDC R19, c[0x0][0x390] ;  /* 0x0000e400ff137b82 */ /* 0x000e220000000800 */
[----:B------:R-:W-:-:S07]  /*0a60*/  MOV R21, 0x7fffffff ;  /* 0x7fffffff00157802 */ /* 0x000fce0000000f00 */
[----:B------:R-:W3:Y:S01]  /*0a70*/  LDC.64 R12, c[0x0][0x3a8] ;  /* 0x0000ea00ff0c7b82 */ /* 0x000ee20000000a00 */
[C---:B0-----:R-:W-:Y:S01]  /*0a80*/  IMAD R15, R20.reuse, R19, R3 ;  /* 0x00000013140f7224 */ /* 0x041fe200078e0203 */
[----:B------:R-:W-:-:S03]  /*0a90*/  IADD3 R20, PT, PT, R20, 0x4, RZ ;  /* 0x0000000414147810 */ /* 0x000fc60007ffe0ff */
[----:B---3--:R-:W-:-:S05]  /*0aa0*/  IMAD.WIDE R12, R15, 0x4, R12 ;  /* 0x000000040f0c7825 */ /* 0x008fca00078e020c */
[----:B------:R0:W-:Y:S01]  /*0ab0*/  STG.E desc[UR10][R12.64], R21 ;  /* 0x000000150c007986 */ /* 0x0001e2000c10190a */
[----:B------:R-:W-:-:S05]  /*0ac0*/  IMAD.WIDE R14, R19, 0x4, R12 ;  /* 0x00000004130e7825 */ /* 0x000fca00078e020c */
[----:B------:R0:W-:Y:S01]  /*0ad0*/  STG.E desc[UR10][R14.64], R21 ;  /* 0x000000150e007986 */ /* 0x0001e2000c10190a */
[----:B------:R-:W-:-:S05]  /*0ae0*/  IMAD.WIDE R16, R19, 0x4, R14 ;  /* 0x0000000413107825 */ /* 0x000fca00078e020e */
[----:B------:R0:W-:Y:S01]  /*0af0*/  STG.E desc[UR10][R16.64], R21 ;  /* 0x0000001510007986 */ /* 0x0001e2000c10190a */
[----:B------:R-:W-:-:S05]  /*0b00*/  IMAD.WIDE R18, R19, 0x4, R16 ;  /* 0x0000000413127825 */ /* 0x000fca00078e0210 */
[----:B------:R0:W-:Y:S02]  /*0b10*/  STG.E desc[UR10][R18.64], R21 ;  /* 0x0000001512007986 */ /* 0x0001e4000c10190a */
.L_x_12:
[----:B------:R-:W-:Y:S05]  /*0b20*/  @!P5 BRA `(.L_x_9) ;  /* 0x0000001c0044d947 */ /* 0x000fea0003800000 */
[----:B------:R-:W-:Y:S02]  /*0b30*/  ISETP.NE.AND P0, PT, R11, RZ, PT ;  /* 0x000000ff0b00720c */ /* 0x000fe40003f05270 */
[----:B------:R-:W-:-:S11]  /*0b40*/  ISETP.NE.AND P5, PT, R7, RZ, PT ;  /* 0x000000ff0700720c */ /* 0x000fd60003fa5270 */
[----:B------:R-:W-:Y:S05]  /*0b50*/  @!P0 BRA `(.L_x_13) ;  /* 0x0000000000248947 */ /* 0x000fea0003800000 */
[----:B0-----:R-:W0:Y:S08]  /*0b60*/  LDC R15, c[0x0][0x390] ;  /* 0x0000e400ff0f7b82 */ /* 0x001e300000000800 */
[----:B------:R-:W3:Y:S01]  /*0b70*/  LDC.64 R12, c[0x0][0x3a8] ;  /* 0x0000ea00ff0c7b82 */ /* 0x000ee20000000a00 */
[C---:B0-----:R-:W-:Y:S01]  /*0b80*/  IMAD R17, R20.reuse, R15, R3 ;  /* 0x0000000f14117224 */ /* 0x041fe200078e0203 */
[----:B------:R-:W-:-:S03]  /*0b90*/  IADD3 R20, PT, PT, R20, 0x2, RZ ;  /* 0x0000000214147810 */ /* 0x000fc60007ffe0ff */
[----:B---3--:R-:W-:-:S04]  /*0ba0*/  IMAD.WIDE R12, R17, 0x4, R12 ;  /* 0x00000004110c7825 */ /* 0x008fc800078e020c */
[----:B------:R-:W-:Y:S02]  /*0bb0*/  IMAD.MOV.U32 R17, RZ, RZ, 0x7fffffff ;  /* 0x7fffffffff117424 */ /* 0x000fe400078e00ff */
[----:B------:R-:W-:-:S03]  /*0bc0*/  IMAD.WIDE R14, R15, 0x4, R12 ;  /* 0x000000040f0e7825 */ /* 0x000fc600078e020c */
[----:B------:R3:W-:Y:S04]  /*0bd0*/  STG.E desc[UR10][R12.64], R17 ;  /* 0x000000110c007986 */ /* 0x0007e8000c10190a */
[----:B------:R3:W-:Y:S02]  /*0be0*/  STG.E desc[UR10][R14.64], R17 ;  /* 0x000000110e007986 */ /* 0x0007e4000c10190a */
.L_x_13:
[----:B------:R-:W-:Y:S05]  /*0bf0*/  @!P5 BRA `(.L_x_9) ;  /* 0x0000001c0010d947 */ /* 0x000fea0003800000 */
[----:B0--3--:R-:W0:Y:S01]  /*0c00*/  LDC.64 R12, c[0x0][0x3a8] ;  /* 0x0000ea00ff0c7b82 */ /* 0x009e220000000a00 */
[----:B------:R-:W3:Y:S01]  /*0c10*/  LDCU UR4, c[0x0][0x390] ;  /* 0x00007200ff0477ac */ /* 0x000ee20008000800 */
[----:B------:R-:W-:Y:S01]  /*0c20*/  MOV R17, 0x7fffffff ;  /* 0x7fffffff00117802 */ /* 0x000fe20000000f00 */
[----:B---3--:R-:W-:-:S04]  /*0c30*/  IMAD R15, R20, UR4, R3 ;  /* 0x00000004140f7c24 */ /* 0x008fc8000f8e0203 */
[----:B0-----:R-:W-:-:S05]  /*0c40*/  IMAD.WIDE R12, R15, 0x4, R12 ;  /* 0x000000040f0c7825 */ /* 0x001fca00078e020c */
[----:B------:R4:W-:Y:S01]  /*0c50*/  STG.E desc[UR10][R12.64], R17 ;  /* 0x000000110c007986 */ /* 0x0009e2000c10190a */
[----:B------:R-:W-:Y:S05]  /*0c60*/  BRA `(.L_x_9) ;  /* 0x0000001800f47947 */ /* 0x000fea0003800000 */
.L_x_8:
[----:B------:R-:W0:Y:S01]  /*0c70*/  LDCU UR4, c[0x0][0x398] ;  /* 0x00007300ff0477ac */ /* 0x000e220008000800 */
[----:B------:R-:W-:-:S04]  /*0c80*/  IADD3 R14, PT, PT, -R13, R12, RZ ;  /* 0x0000000c0d0e7210 */ /* 0x000fc80007ffe1ff */
[----:B0-----:R-:W-:-:S13]  /*0c90*/  ISETP.GE.AND P0, PT, R14, UR4, PT ;  /* 0x000000040e007c0c */ /* 0x001fda000bf06270 */
[----:B------:R-:W-:Y:S05]  /*0ca0*/  @!P0 BRA `(.L_x_14) ;  /* 0x0000001400d88947 */ /* 0x000fea0003800000 */
[----:B------:R-:W-:Y:S01]  /*0cb0*/  IADD3 R14, PT, PT, R0, R13, RZ ;  /* 0x0000000d000e7210 */ /* 0x000fe20007ffe0ff */
[----:B------:R-:W-:Y:S03]  /*0cc0*/  BSSY.RECONVERGENT B0, `(.L_x_15) ;  /* 0x000004c000007945 */ /* 0x000fe60003800200 */
[----:B------:R-:W-:-:S13]  /*0cd0*/  ISETP.GT.AND P0, PT, R14, RZ, PT ;  /* 0x000000ff0e00720c */ /* 0x000fda0003f04270 */
[----:B------:R-:W-:Y:S05]  /*0ce0*/  @!P0 BRA `(.L_x_16) ;  /* 0x0000000400248947 */ /* 0x000fea0003800000 */
[C---:B------:R-:W-:Y:S01]  /*0cf0*/  ISETP.GE.U32.AND P5, PT, R14.reuse, 0x8, PT ;  /* 0x000000080e00780c */ /* 0x040fe20003fa6070 */
[----:B------:R-:W-:Y:S01]  /*0d00*/  BSSY.RECONVERGENT B2, `(.L_x_17) ;  /* 0x000001e000027945 */ /* 0x000fe20003800200 */
[----:B------:R-:W-:Y:S01]  /*0d10*/  LOP3.LUT R46, R14, 0x7, RZ, 0xc0, !PT ;  /* 0x000000070e2e7812 */ /* 0x000fe200078ec0ff */
[----:B------:R-:W-:-:S03]  /*0d20*/  IMAD.MOV.U32 R44, RZ, RZ, RZ ;  /* 0x000000ffff2c7224 */ /* 0x000fc600078e00ff */
[----:B------:R-:W-:-:S07]  /*0d30*/  ISETP.NE.AND P0, PT, R46, RZ, PT ;  /* 0x000000ff2e00720c */ /* 0x000fce0003f05270 */
[----:B------:R-:W-:Y:S06]  /*0d40*/  @!P5 BRA `(.L_x_18) ;  /* 0x000000000064d947 */ /* 0x000fec0003800000 */
[----:B------:R-:W0:Y:S01]  /*0d50*/  LDC R45, c[0x0][0x390] ;  /* 0x0000e400ff2d7b82 */ /* 0x000e220000000800 */
[----:B------:R-:W-:Y:S01]  /*0d60*/  HFMA2 R15, -RZ, RZ, 0, 0 ;  /* 0x00000000ff0f7431 */ /* 0x000fe200000001ff */
[----:B------:R-:W-:-:S06]  /*0d70*/  LOP3.LUT R44, R14, 0x7ffffff8, RZ, 0xc0, !PT ;  /* 0x7ffffff80e2c7812 */ /* 0x000fcc00078ec0ff */
[----:B------:R-:W3:Y:S02]  /*0d80*/  LDC.64 R42, c[0x0][0x3a8] ;  /* 0x0000ea00ff2a7b82 */ /* 0x000ee40000000a00 */
.L_x_19:
[C---:B0---4-:R-:W-:Y:S01]  /*0d90*/  IMAD R17, R15.reuse, R45, R3 ;  /* 0x0000002d0f117224 */ /* 0x051fe200078e0203 */
[----:B------:R-:W-:Y:S02]  /*0da0*/  MOV R47, 0x7fffffff ;  /* 0x7fffffff002f7802 */ /* 0x000fe40000000f00 */
[----:B------:R-:W-:Y:S01]  /*0db0*/  IADD3 R15, PT, PT, R15, 0x8, RZ ;  /* 0x000000080f0f7810 */ /* 0x000fe20007ffe0ff */
[----:B---3--:R-:W-:-:S03]  /*0dc0*/  IMAD.WIDE R16, R17, 0x4, R42 ;  /* 0x0000000411107825 */ /* 0x008fc600078e022a */
[----:B------:R-:W-:Y:S02]  /*0dd0*/  ISETP.NE.AND P5, PT, R15, R44, PT ;  /* 0x0000002c0f00720c */ /* 0x000fe40003fa5270 */
        /* <DEDUP_REMOVED lines=16> */
.L_x_18:
[----:B------:R-:W-:Y:S05]  /*0ee0*/  BSYNC.RECONVERGENT B2 ;  /* 0x0000000000027941 */ /* 0x000fea0003800200 */
.L_x_17:
[----:B------:R-:W-:Y:S05]  /*0ef0*/  @!P0 BRA `(.L_x_16) ;  /* 0x0000000000a08947 */ /* 0x000fea0003800000 */
[----:B------:R-:W-:Y:S01]  /*0f00*/  LOP3.LUT R15, R14, 0x3, RZ, 0xc0, !PT ;  /* 0x000000030e0f7812 */ /* 0x000fe200078ec0ff */
[----:B------:R-:W-:Y:S01]  /*0f10*/  BSSY.RECONVERGENT B2, `(.L_x_20) ;  /* 0x0000014000027945 */ /* 0x000fe20003800200 */
[----:B------:R-:W-:Y:S02]  /*0f20*/  ISETP.GE.U32.AND P0, PT, R46, 0x4, PT ;  /* 0x000000042e00780c */ /* 0x000fe40003f06070 */
[----:B------:R-:W-:-:S04]  /*0f30*/  VIMNMX.U32 R15, PT, PT, R15, 0x2, PT ;  /* 0x000000020f0f7848 */ /* 0x000fc80003fe0000 */
[----:B------:R-:W-:-:S04]  /*0f40*/  SHF.L.U32 R15, R15, 0x2, RZ ;  /* 0x000000020f0f7819 */ /* 0x000fc800000006ff */
[----:B----4-:R-:W0:Y:S02]  /*0f50*/  LDC R34, c[0x2][R15] ;  /* 0x008000000f227b82 */ /* 0x010e240000000800 */
[----:B0-----:R-:W-:Y:S01]  /*0f60*/  SHF.R.S32.HI R35, RZ, 0x1f, R34 ;  /* 0x0000001fff237819 */ /* 0x001fe20000011422 */
[----:B------:R-:W-:Y:S06]  /*0f70*/  @!P0 BRA `(.L_x_21) ;  /* 0x0000000000348947 */ /* 0x000fec0003800000 */
[----:B------:R-:W0:Y:S08]  /*0f80*/  LDC R33, c[0x0][0x390] ;  /* 0x0000e400ff217b82 */ /* 0x000e300000000800 */
[----:B------:R-:W3:Y:S01]  /*0f90*/  LDC.64 R16, c[0x0][0x3a8] ;  /* 0x0000ea00ff107b82 */ /* 0x000ee20000000a00 */
[C---:B0-----:R-:W-:Y:S01]  /*0fa0*/  IMAD R15, R44.reuse, R33, R3 ;  /* 0x000000212c0f7224 */ /* 0x041fe200078e0203 */
[----:B------:R-:W-:-:S03]  /*0fb0*/  IADD3 R44, PT, PT, R44, 0x4, RZ ;  /* 0x000000042c2c7810 */ /* 0x000fc60007ffe0ff */
[----:B---3--:R-:W-:-:S04]  /*0fc0*/  IMAD.WIDE R16, R15, 0x4, R16 ;  /* 0x000000040f107825 */ /* 0x008fc800078e0210 */
[----:B------:R-:W-:Y:S02]  /*0fd0*/  IMAD.MOV.U32 R15, RZ, RZ, 0x7fffffff ;  /* 0x7fffffffff0f7424 */ /* 0x000fe400078e00ff */
[----:B------:R-:W-:-:S03]  /*0fe0*/  IMAD.WIDE R18, R33, 0x4, R16 ;  /* 0x0000000421127825 */ /* 0x000fc600078e0210 */
[----:B------:R0:W-:Y:S01]  /*0ff0*/  STG.E desc[UR10][R16.64], R15 ;  /* 0x0000000f10007986 */ /* 0x0001e2000c10190a */
[----:B------:R-:W-:-:S03]  /*1000*/  IMAD.WIDE R20, R33, 0x4, R18 ;  /* 0x0000000421147825 */ /* 0x000fc600078e0212 */
[----:B------:R0:W-:Y:S04]  /*1010*/  STG.E desc[UR10][R18.64], R15 ;  /* 0x0000000f12007986 */ /* 0x0001e8000c10190a */
[----:B------:R0:W-:Y:S01]  /*1020*/  STG.E desc[UR10][R20.64], R15 ;  /* 0x0000000f14007986 */ /* 0x0001e2000c10190a */
[----:B------:R-:W-:-:S05]  /*1030*/  IMAD.WIDE R32, R33, 0x4, R20 ;  /* 0x0000000421207825 */ /* 0x000fca00078e0214 */
[----:B------:R0:W-:Y:S02]  /*1040*/  STG.E desc[UR10][R32.64], R15 ;  /* 0x0000000f20007986 */ /* 0x0001e4000c10190a */
.L_x_21:
[----:B------:R-:W-:Y:S05]  /*1050*/  BSYNC.RECONVERGENT B2 ;  /* 0x0000000000027941 */ /* 0x000fea0003800200 */
.L_x_20:
[----:B------:R-:W-:Y:S05]  /*1060*/  BRX R34 -0x1070                                   (*"BRANCH_TARGETS .L_x_16,.L_x_97,.L_x_98"*) ;  /* 0xffffffec22e47949 */ /* 0x000fea000383ffff */
.L_x_98:
[----:B0-----:R-:W0:Y:S08]  /*1070*/  LDC R19, c[0x0][0x390] ;  /* 0x0000e400ff137b82 */ /* 0x001e300000000800 */
[----:B------:R-:W3:Y:S01]  /*1080*/  LDC.64 R16, c[0x0][0x3a8] ;  /* 0x0000ea00ff107b82 */ /* 0x000ee20000000a00 */
[C---:B0-----:R-:W-:Y:S01]  /*1090*/  IMAD R15, R44.reuse, R19, R3 ;  /* 0x000000132c0f7224 */ /* 0x041fe200078e0203 */
[----:B------:R-:W-:-:S03]  /*10a0*/  IADD3 R44, PT, PT, R44, 0x2, RZ ;  /* 0x000000022c2c7810 */ /* 0x000fc60007ffe0ff */
[----:B---3--:R-:W-:Y:S01]  /*10b0*/  IMAD.WIDE R16, R15, 0x4, R16 ;  /* 0x000000040f107825 */ /* 0x008fe200078e0210 */
[----:B------:R-:W-:-:S03]  /*10c0*/  MOV R15, 0x7fffffff ;  /* 0x7fffffff000f7802 */ /* 0x000fc60000000f00 */
[----:B------:R-:W-:Y:S02]  /*10d0*/  IMAD.WIDE R18, R19, 0x4, R16 ;  /* 0x0000000413127825 */ /* 0x000fe400078e0210 */
[----:B------:R3:W-:Y:S04]  /*10e0*/  STG.E desc[UR10][R16.64], R15 ;  /* 0x0000000f10007986 */ /* 0x0007e8000c10190a */
[----:B------:R3:W-:Y:S02]  /*10f0*/  STG.E desc[UR10][R18.64], R15 ;  /* 0x0000000f12007986 */ /* 0x0007e4000c10190a */
.L_x_97:
[----:B0--3--:R-:W-:-:S04]  /*1100*/  LOP3.LUT R15, R14, 0x1, RZ, 0xc0, !PT ;  /* 0x000000010e0f7812 */ /* 0x009fc800078ec0ff */
[----:B------:R-:W-:-:S13]  /*1110*/  ISETP.NE.U32.AND P0, PT, R15, 0x1, PT ;  /* 0x000000010f00780c */ /* 0x000fda0003f05070 */
[----:B------:R-:W0:Y:S01]  /*1120*/  @!P0 LDC R15, c[0x0][0x390] ;  /* 0x0000e400ff0f8b82 */ /* 0x000e220000000800 */
[----:B------:R-:W-:-:S07]  /*1130*/  @!P0 MOV R19, 0x7fffffff ;  /* 0x7fffffff00138802 */ /* 0x000fce0000000f00 */
[----:B------:R-:W3:Y:S01]  /*1140*/  @!P0 LDC.64 R16, c[0x0][0x3a8] ;  /* 0x0000ea00ff108b82 */ /* 0x000ee20000000a00 */
[----:B0-----:R-:W-:-:S04]  /*1150*/  @!P0 IMAD R15, R44, R15, R3 ;  /* 0x0000000f2c0f8224 */ /* 0x001fc800078e0203 */
[----:B---3--:R-:W-:-:S05]  /*1160*/  @!P0 IMAD.WIDE R16, R15, 0x4, R16 ;  /* 0x000000040f108825 */ /* 0x008fca00078e0210 */
[----:B------:R3:W-:Y:S02]  /*1170*/  @!P0 STG.E desc[UR10][R16.64], R19 ;  /* 0x0000001310008986 */ /* 0x0007e4000c10190a */
.L_x_16:
[----:B------:R-:W-:Y:S05]  /*1180*/  BSYNC.RECONVERGENT B0 ;  /* 0x0000000000007941 */ /* 0x000fea0003800200 */
.L_x_15:
[----:B0---4-:R-:W-:Y:S01]  /*1190*/  IMAD.MOV.U32 R20, RZ, RZ, RZ ;  /* 0x000000ffff147224 */ /* 0x011fe200078e00ff */
[----:B------:R-:W-:Y:S02]  /*11a0*/  CS2R R68, SRZ ;  /* 0x0000000000447805 */ /* 0x000fe4000001ff00 */
[----:B------:R-:W-:Y:S01]  /*11b0*/  CS2R R36, SRZ ;  /* 0x0000000000247805 */ /* 0x000fe2000001ff00 */
[----:B------:R-:W-:Y:S06]  /*11c0*/  @!P4 BRA `(.L_x_22) ;  /* 0x0000000400e4c947 */ /* 0x000fec0003800000 */
[----:B---3--:R-:W0:Y:S01]  /*11d0*/  LDC R16, c[0x0][0x390] ;  /* 0x0000e400ff107b82 */ /* 0x008e220000000800 */
[----:B------:R-:W-:Y:S01]  /*11e0*/  CS2R R68, SRZ ;  /* 0x0000000000447805 */ /* 0x000fe2000001ff00 */
[----:B------:R-:W-:-:S06]  /*11f0*/  UMOV UR4, URZ ;  /* 0x000000ff00047c82 */ /* 0x000fcc0008000000 */
[----:B------:R-:W3:Y:S02]  /*1200*/  LDC.64 R34, c[0x0][0x380] ;  /* 0x0000e000ff227b82 */ /* 0x000ee40000000a00 */
.L_x_23:
[----:B------:R-:W-:-:S05]  /*1210*/  IADD3 R15, PT, PT, R13, UR4, RZ ;  /* 0x000000040d0f7c10 */ /* 0x000fca000fffe0ff */
[----:B0-----:R-:W-:-:S04]  /*1220*/  IMAD R15, R15, R16, R3 ;  /* 0x000000100f0f7224 */ /* 0x001fc800078e0203 */
[----:B---3--:R-:W-:-:S05]  /*1230*/  IMAD.WIDE R18, R15, 0x4, R34 ;  /* 0x000000040f127825 */ /* 0x008fca00078e0222 */
[----:B------:R0:W3:Y:S01]  /*1240*/  LDG.E.CONSTANT R77, desc[UR10][R18.64] ;  /* 0x0000000a124d7981 */ /* 0x0000e2000c1e9900 */
[----:B------:R-:W-:-:S05]  /*1250*/  IMAD.WIDE R20, R16, 0x4, R18 ;  /* 0x0000000410147825 */ /* 0x000fca00078e0212 */
[----:B------:R-:W4:Y:S01]  /*1260*/  LDG.E.CONSTANT R81, desc[UR10][R20.64] ;  /* 0x0000000a14517981 */ /* 0x000f22000c1e9900 */
[----:B------:R-:W-:-:S05]  /*1270*/  IMAD.WIDE R32, R16, 0x4, R20 ;  /* 0x0000000410207825 */ /* 0x000fca00078e0214 */
[----:B------:R5:W2:Y:S01]  /*1280*/  LDG.E.CONSTANT R80, desc[UR10][R32.64] ;  /* 0x0000000a20507981 */ /* 0x000aa2000c1e9900 */
[----:B------:R-:W-:-:S05]  /*1290*/  IMAD.WIDE R38, R16, 0x4, R32 ;  /* 0x0000000410267825 */ /* 0x000fca00078e0220 */
[----:B------:R1:W2:Y:S01]  /*12a0*/  LDG.E.CONSTANT R79, desc[UR10][R38.64] ;  /* 0x0000000a264f7981 */ /* 0x0002a2000c1e9900 */
[----:B------:R-:W-:-:S05]  /*12b0*/  IMAD.WIDE R40, R16, 0x4, R38 ;  /* 0x0000000410287825 */ /* 0x000fca00078e0226 */
[----:B------:R1:W2:Y:S01]  /*12c0*/  LDG.E.CONSTANT R78, desc[UR10][R40.64] ;  /* 0x0000000a284e7981 */ /* 0x0002a2000c1e9900 */
[----:B------:R-:W-:-:S05]  /*12d0*/  IMAD.WIDE R42, R16, 0x4, R40 ;  /* 0x00000004102a7825 */ /* 0x000fca00078e0228 */
[----:B------:R1:W2:Y:S01]  /*12e0*/  LDG.E.CONSTANT R76, desc[UR10][R42.64] ;  /* 0x0000000a2a4c7981 */ /* 0x0002a2000c1e9900 */
[----:B0-----:R-:W-:-:S05]  /*12f0*/  IMAD.WIDE R18, R16, 0x4, R42 ;  /* 0x0000000410127825 */ /* 0x001fca00078e022a */
[----:B------:R-:W2:Y:S01]  /*1300*/  LDG.E.CONSTANT R75, desc[UR10][R18.64] ;  /* 0x0000000a124b7981 */ /* 0x000ea2000c1e9900 */
[----:B------:R-:W-:-:S05]  /*1310*/  IMAD.WIDE R44, R16, 0x4, R18 ;  /* 0x00000004102c7825 */ /* 0x000fca00078e0212 */
[----:B------:R0:W2:Y:S01]  /*1320*/  LDG.E.CONSTANT R74, desc[UR10][R44.64] ;  /* 0x0000000a2c4a7981 */ /* 0x0000a2000c1e9900 */
[----:B-----5:R-:W-:-:S05]  /*1330*/  IMAD.WIDE R32, R16, 0x4, R44 ;  /* 0x0000000410207825 */ /* 0x020fca00078e022c */
[----:B------:R5:W2:Y:S01]  /*1340*/  LDG.E.CONSTANT R73, desc[UR10][R32.64] ;  /* 0x0000000a20497981 */ /* 0x000aa2000c1e9900 */
[----:B-1----:R-:W-:-:S05]  /*1350*/  IMAD.WIDE R38, R16, 0x4, R32 ;  /* 0x0000000410267825 */ /* 0x002fca00078e0220 */
[----:B------:R1:W2:Y:S01]  /*1360*/  LDG.E.CONSTANT R72, desc[UR10][R38.64] ;  /* 0x0000000a26487981 */ /* 0x0002a2000c1e9900 */
[----:B------:R-:W-:-:S05]  /*1370*/  IMAD.WIDE R40, R16, 0x4, R38 ;  /* 0x0000000410287825 */ /* 0x000fca00078e0226 */
[----:B------:R-:W2:Y:S01]  /*1380*/  LDG.E.CONSTANT R21, desc[UR10][R40.64] ;  /* 0x0000000a28157981 */ /* 0x000ea2000c1e9900 */
[----:B------:R-:W-:-:S05]  /*1390*/  IMAD.WIDE R42, R16, 0x4, R40 ;  /* 0x00000004102a7825 */ /* 0x000fca00078e0228 */
[----:B------:R-:W2:Y:S01]  /*13a0*/  LDG.E.CONSTANT R20, desc[UR10][R42.64] ;  /* 0x0000000a2a147981 */ /* 0x000ea2000c1e9900 */
[----:B------:R-:W-:-:S05]  /*13b0*/  IMAD.WIDE R46, R16, 0x4, R42 ;  /* 0x00000004102e7825 */ /* 0x000fca00078e022a */
[----:B------:R1:W2:Y:S01]  /*13c0*/  LDG.E.CONSTANT R19, desc[UR10][R46.64] ;  /* 0x0000000a2e137981 */ /* 0x0002a2000c1e9900 */
[----:B0-----:R-:W-:-:S05]  /*13d0*/  IMAD.WIDE R44, R16, 0x4, R46 ;  /* 0x00000004102c7825 */ /* 0x001fca00078e022e */
[----:B------:R0:W2:Y:S01]  /*13e0*/  LDG.E.CONSTANT R15, desc[UR10][R44.64] ;  /* 0x0000000a2c0f7981 */ /* 0x0000a2000c1e9900 */
[----:B-----5:R-:W-:-:S05]  /*13f0*/  IMAD.WIDE R32, R16, 0x4, R44 ;  /* 0x0000000410207825 */ /* 0x020fca00078e022c */
[----:B------:R-:W5:Y:S01]  /*1400*/  LDG.E.CONSTANT R18, desc[UR10][R32.64] ;  /* 0x0000000a20127981 */ /* 0x000f62000c1e9900 */
[----:B-1----:R-:W-:-:S05]  /*1410*/  IMAD.WIDE R38, R16, 0x4, R32 ;  /* 0x0000000410267825 */ /* 0x002fca00078e0220 */
[----:B------:R1:W5:Y:S01]  /*1420*/  LDG.E.CONSTANT R17, desc[UR10][R38.64] ;  /* 0x0000000a26117981 */ /* 0x000362000c1e9900 */
[----:B------:R-:W-:Y:S02]  /*1430*/  UIADD3 UR6, UPT, UPT, UR4, 0x1, URZ ;  /* 0x0000000104067890 */ /* 0x000fe4000fffe0ff */
[----:B------:R-:W-:Y:S02]  /*1440*/  UIADD3 UR7, UPT, UPT, UR4, 0x2, URZ ;  /* 0x0000000204077890 */ /* 0x000fe4000fffe0ff */
[----:B------:R-:W-:-:S05]  /*1450*/  UIADD3 UR8, UPT, UPT, UR4, 0xe, URZ ;  /* 0x0000000e04087890 */ /* 0x000fca000fffe0ff */
[----:B------:R-:W-:Y:S01]  /*1460*/  I2F.F64.U32 R70, UR6 ;  /* 0x0000000600467d12 */ /* 0x000fe20008201800 */
[----:B------:R-:W-:-:S07]  /*1470*/  UIADD3 UR6, UPT, UPT, UR4, 0x3, URZ ;  /* 0x0000000304067890 */ /* 0x000fce000fffe0ff */
        /* <DEDUP_REMOVED lines=20> */
[----:B0-----:R-:W-:Y:S01]  /*15c0*/  I2F.F64.U32 R44, UR7 ;  /* 0x00000007002c7d12 */ /* 0x001fe20008201800 */
[----:B------:R-:W-:Y:S02]  /*15d0*/  UIADD3 UR7, UPT, UPT, UR4, 0xf, URZ ;  /* 0x0000000f04077890 */ /* 0x000fe4000fffe0ff */
[----:B------:R-:W-:-:S05]  /*15e0*/  UIADD3 UR4, UPT, UPT, UR4, 0x10, URZ ;  /* 0x0000001004047890 */ /* 0x000fca000fffe0ff */
[----:B------:R-:W-:Y:S01]  /*15f0*/  I2F.F64.U32 R42, UR6 ;  /* 0x00000006002a7d12 */ /* 0x000fe20008201800 */
[----:B------:R-:W-:-:S07]  /*1600*/  ISETP.NE.AND P0, PT, R8, UR4, PT ;  /* 0x0000000408007c0c */ /* 0x000fce000bf05270 */
[----:B------:R-:W-:Y:S08]  /*1610*/  I2F.F64.U32 R40, UR8 ;  /* 0x0000000800287d12 */ /* 0x000ff00008201800 */
[----:B-1----:R-:W-:Y:S08]  /*1620*/  I2F.F64.U32 R38, UR7 ;  /* 0x0000000700267d12 */ /* 0x002ff00008201800 */
[----:B---3--:R-:W0:Y:S08]  /*1630*/  F2F.F64.F32 R66, R77 ;  /* 0x0000004d00427310 */ /* 0x008e300000201800 */
[----:B----4-:R-:W1:Y:S01]  /*1640*/  F2F.F64.F32 R32, R81 ;  /* 0x0000005100207310 */ /* 0x010e620000201800 */
[----:B0-----:R-:W-:-:S07]  /*1650*/  DFMA R70, R66, R70, R68 ;  /* 0x000000464246722b */ /* 0x001fce0000000044 */
[----:B--2---:R-:W0:Y:S01]  /*1660*/  F2F.F64.F32 R68, R80 ;  /* 0x0000005000447310 */ /* 0x004e220000201800 */
[----:B------:R-:W-:Y:S02]  /*1670*/  DADD R36, R66, R36 ;  /* 0x0000000042247229 */ /* 0x000fe40000000024 */
[----:B-1----:R-:W-:-:S05]  /*1680*/  DFMA R64, R32, R64, R70 ;  /* 0x000000402040722b */ /* 0x002fca0000000046 */
[----:B------:R-:W1:Y:S01]  /*1690*/  F2F.F64.F32 R66, R79 ;  /* 0x0000004f00427310 */ /* 0x000e620000201800 */
[----:B------:R-:W-:Y:S02]  /*16a0*/  DADD R36, R36, R32 ;  /* 0x0000000024247229 */ /* 0x000fe40000000020 */
[----:B0-----:R-:W-:-:S05]  /*16b0*/  DFMA R62, R68, R62, R64 ;  /* 0x0000003e443e722b */ /* 0x001fca0000000040 */
[----:B------:R-:W0:Y:S01]  /*16c0*/  F2F.F64.F32 R32, R78 ;  /* 0x0000004e00207310 */ /* 0x000e220000201800 */
[----:B------:R-:W-:Y:S02]  /*16d0*/  DADD R36, R36, R68 ;  /* 0x0000000024247229 */ /* 0x000fe40000000044 */
[----:B-1----:R-:W-:-:S05]  /*16e0*/  DFMA R60, R66, R60, R62 ;  /* 0x0000003c423c722b */ /* 0x002fca000000003e */
[----:B------:R-:W1:Y:S01]  /*16f0*/  F2F.F64.F32 R76, R76 ;  /* 0x0000004c004c7310 */ /* 0x000e620000201800 */
[----:B------:R-:W-:Y:S02]  /*1700*/  DADD R36, R36, R66 ;  /* 0x0000000024247229 */ /* 0x000fe40000000042 */
[----:B0-----:R-:W-:-:S05]  /*1710*/  DFMA R60, R32, R58, R60 ;  /* 0x0000003a203c722b */ /* 0x001fca000000003c */
[----:B------:R-:W-:Y:S01]  /*1720*/  I2F.F64.U32 R68, UR4 ;  /* 0x0000000400447d12 */ /* 0x000fe20008201800 */
[----:B------:R-:W-:Y:S02]  /*1730*/  DADD R36, R36, R32 ;  /* 0x0000000024247229 */ /* 0x000fe40000000020 */
[----:B-1----:R-:W-:-:S05]  /*1740*/  DFMA R60, R76, R56, R60 ;  /* 0x000000384c3c722b */ /* 0x002fca000000003c */
[----:B------:R-:W0:Y:S01]  /*1750*/  F2F.F64.F32 R58, R75 ;  /* 0x0000004b003a7310 */ /* 0x000e220000201800 */
[----:B------:R-:W-:-:S07]  /*1760*/  DADD R56, R36, R76 ;  /* 0x0000000024387229 */ /* 0x000fce000000004c */
[----:B------:R-:W1:Y:S01]  /*1770*/  F2F.F64.F32 R32, R74 ;  /* 0x0000004a00207310 */ /* 0x000e620000201800 */
[----:B0-----:R-:W-:-:S07]  /*1780*/  DFMA R54, R58, R54, R60 ;  /* 0x000000363a36722b */ /* 0x001fce000000003c */
[----:B------:R-:W0:Y:S01]  /*1790*/  F2F.F64.F32 R36, R73 ;  /* 0x0000004900247310 */ /* 0x000e220000201800 */
        /* <DEDUP_REMOVED lines=11> */
[----:B-----5:R-:W-:Y:S01]  /*1850*/  F2F.F64.F32 R20, R18 ;  /* 0x0000001200147310 */ /* 0x020fe20000201800 */
        /* <DEDUP_REMOVED lines=8> */
[----:B-1----:R-:W-:-:S06]  /*18e0*/  DFMA R40, R32, R40, R42 ;  /* 0x000000282028722b */ /* 0x002fcc000000002a */
[----:B------:R-:W-:Y:S02]  /*18f0*/  DADD R56, R56, R32 ;  /* 0x0000000038387229 */ /* 0x000fe40000000020 */
[----:B------:R-:W-:-:S06]  /*1900*/  DFMA R38, R20, R38, R40 ;  /* 0x000000261426722b */ /* 0x000fcc0000000028 */
[----:B------:R-:W-:Y:S02]  /*1910*/  DADD R56, R56, R20 ;  /* 0x0000000038387229 */ /* 0x000fe40000000014 */
[----:B0-----:R-:W-:-:S06]  /*1920*/  DFMA R68, R36, R68, R38 ;  /* 0x000000442444722b */ /* 0x001fcc0000000026 */
[----:B------:R-:W-:Y:S01]  /*1930*/  DADD R36, R56, R36 ;  /* 0x0000000038247229 */ /* 0x000fe20000000024 */
[----:B------:R-:W-:Y:S10]  /*1940*/  @P0 BRA `(.L_x_23) ;  /* 0xfffffff800300947 */ /* 0x000ff4000383ffff */
[----:B------:R-:W-:-:S07]  /*1950*/  MOV R20, R8 ;  /* 0x0000000800147202 */ /* 0x000fce0000000f00 */
.L_x_22:
[----:B------:R-:W-:-:S13]  /*1960*/  LOP3.LUT P0, RZ, R0, 0xf, RZ, 0xc0, !PT ;  /* 0x0000000f00ff7812 */ /* 0x000fda000780c0ff */
[----:B------:R-:W-:Y:S05]  /*1970*/  @!P0 BRA `(.L_x_24) ;  /* 0x0000000400f88947 */ /* 0x000fea0003800000 */
[----:B------:R-:W-:Y:S01]  /*1980*/  LOP3.LUT P0, RZ, R2, 0x7, RZ, 0xc0, !PT ;  /* 0x0000000702ff7812 */ /* 0x000fe2000780c0ff */
[----:B------:R-:W-:-:S12]  /*1990*/  @!P1 BRA `(.L_x_25) ;  /* 0x0000000000f09947 */ /* 0x000fd80003800000 */
[----:B------:R-:W0:Y:S01]  /*19a0*/  LDC R41, c[0x0][0x390] ;  /* 0x0000e400ff297b82 */ /* 0x000e220000000800 */
[----:B------:R-:W-:-:S07]  /*19b0*/  IADD3 R18, PT, PT, R13, R20, RZ ;  /* 0x000000140d127210 */ /* 0x000fce0007ffe0ff */
[----:B---3--:R-:W3:Y:S01]  /*19c0*/  LDC.64 R16, c[0x0][0x380] ;  /* 0x0000e000ff107b82 */ /* 0x008ee20000000a00 */
[----:B0-----:R-:W-:-:S04]  /*19d0*/  IMAD R15, R18, R41, R3 ;  /* 0x00000029120f7224 */ /* 0x001fc800078e0203 */
[----:B---3--:R-:W-:-:S05]  /*19e0*/  IMAD.WIDE R16, R15, 0x4, R16 ;  /* 0x000000040f107825 */ /* 0x008fca00078e0210 */
[----:B------:R0:W3:Y:S01]  /*19f0*/  LDG.E.CONSTANT R50, desc[UR10][R16.64] ;  /* 0x0000000a10327981 */ /* 0x0000e2000c1e9900 */
[----:B------:R-:W-:-:S05]  /*1a00*/  IMAD.WIDE R18, R41, 0x4, R16 ;  /* 0x0000000429127825 */ /* 0x000fca00078e0210 */
[----:B------:R4:W5:Y:S01]  /*1a10*/  LDG.E.CONSTANT R46, desc[UR10][R18.64] ;  /* 0x0000000a122e7981 */ /* 0x000962000c1e9900 */
[----:B------:R-:W-:-:S05]  /*1a20*/  IMAD.WIDE R32, R41, 0x4, R18 ;  /* 0x0000000429207825 */ /* 0x000fca00078e0212 */
[----:B------:R-:W2:Y:S01]  /*1a30*/  LDG.E.CONSTANT R48, desc[UR10][R32.64] ;  /* 0x0000000a20307981 */ /* 0x000ea2000c1e9900 */
[----:B------:R-:W-:-:S05]  /*1a40*/  IMAD.WIDE R34, R41, 0x4, R32 ;  /* 0x0000000429227825 */ /* 0x000fca00078e0220 */
[----:B------:R-:W2:Y:S01]  /*1a50*/  LDG.E.CONSTANT R51, desc[UR10][R34.64] ;  /* 0x0000000a22337981 */ /* 0x000ea2000c1e9900 */
[----:B------:R-:W-:-:S05]  /*1a60*/  IMAD.WIDE R38, R41, 0x4, R34 ;  /* 0x0000000429267825 */ /* 0x000fca00078e0222 */
[----:B------:R1:W2:Y:S01]  /*1a70*/  LDG.E.CONSTANT R52, desc[UR10][R38.64] ;  /* 0x0000000a26347981 */ /* 0x0002a2000c1e9900 */
[----:B------:R-:W-:-:S05]  /*1a80*/  IMAD.WIDE R42, R41, 0x4, R38 ;  /* 0x00000004292a7825 */ /* 0x000fca00078e0226 */
[----:B------:R-:W2:Y:S01]  /*1a90*/  LDG.E.CONSTANT R53, desc[UR10][R42.64] ;  /* 0x0000000a2a357981 */ /* 0x000ea2000c1e9900 */
[----:B0-----:R-:W-:-:S05]  /*1aa0*/  IMAD.WIDE R16, R41, 0x4, R42 ;  /* 0x0000000429107825 */ /* 0x001fca00078e022a */
[----:B------:R0:W2:Y:S01]  /*1ab0*/  LDG.E.CONSTANT R21, desc[UR10][R16.64] ;  /* 0x0000000a10157981 */ /* 0x0000a2000c1e9900 */
[----:B----4-:R-:W-:-:S05]  /*1ac0*/  IMAD.WIDE R18, R41, 0x4, R16 ;  /* 0x0000000429127825 */ /* 0x010fca00078e0210 */
[----:B------:R4:W2:Y:S01]  /*1ad0*/  LDG.E.CONSTANT R15, desc[UR10][R18.64] ;  /* 0x0000000a120f7981 */ /* 0x0008a2000c1e9900 */
[C---:B------:R-:W-:Y:S01]  /*1ae0*/  IADD3 R44, PT, PT, R20.reuse, 0x1, RZ ;  /* 0x00000001142c7810 */ /* 0x040fe20007ffe0ff */
[C---:B------:R-:W-:Y:S01]  /*1af0*/  VIADD R40, R20.reuse, 0x2 ;  /* 0x0000000214287836 */ /* 0x040fe20000000000 */
[C---:B-1----:R-:W-:Y:S01]  /*1b00*/  IADD3 R38, PT, PT, R20.reuse, 0x3, RZ ;  /* 0x0000000314267810 */ /* 0x042fe20007ffe0ff */
[C---:B0-----:R-:W-:Y:S01]  /*1b10*/  VIADD R16, R20.reuse, 0x7 ;  /* 0x0000000714107836 */ /* 0x041fe20000000000 */
[C---:B------:R-:W-:Y:S02]  /*1b20*/  IADD3 R34, PT, PT, R20.reuse, 0x4, RZ ;  /* 0x0000000414227810 */ /* 0x040fe40007ffe0ff */
[----:B------:R-:W-:Y:S01]  /*1b30*/  I2F.F64.U32 R44, R44 ;  /* 0x0000002c002c7312 */ /* 0x000fe20000201800 */
[C---:B------:R-:W-:Y:S02]  /*1b40*/  IADD3 R32, PT, PT, R20.reuse, 0x5, RZ ;  /* 0x0000000514207810 */ /* 0x040fe40007ffe0ff */
[----:B----4-:R-:W-:-:S02]  /*1b50*/  IADD3 R18, PT, PT, R20, 0x6, RZ ;  /* 0x0000000614127810 */ /* 0x010fc40007ffe0ff */
[----:B------:R-:W-:-:S03]  /*1b60*/  IADD3 R20, PT, PT, R20, 0x8, RZ ;  /* 0x0000000814147810 */ /* 0x000fc60007ffe0ff */
[----:B------:R-:W-:Y:S08]  /*1b70*/  I2F.F64.U32 R40, R40 ;  /* 0x0000002800287312 */ /* 0x000ff00000201800 */
[----:B------:R-:W-:Y:S08]  /*1b80*/  I2F.F64.U32 R38, R38 ;  /* 0x0000002600267312 */ /* 0x000ff00000201800 */
[----:B------:R-:W-:Y:S08]  /*1b90*/  I2F.F64.U32 R34, R34 ;  /* 0x0000002200227312 */ /* 0x000ff00000201800 */
[----:B------:R-:W-:Y:S08]  /*1ba0*/  I2F.F64.U32 R32, R32 ;  /* 0x0000002000207312 */ /* 0x000ff00000201800 */
[----:B------:R-:W-:Y:S08]  /*1bb0*/  I2F.F64.U32 R18, R18 ;  /* 0x0000001200127312 */ /* 0x000ff00000201800 */
[----:B------:R-:W-:Y:S08]  /*1bc0*/  I2F.F64.U32 R16, R16 ;  /* 0x0000001000107312 */ /* 0x000ff00000201800 */
[----:B---3--:R-:W0:Y:S08]  /*1bd0*/  F2F.F64.F32 R42, R50 ;  /* 0x00000032002a7310 */ /* 0x008e300000201800 */
[----:B-----5:R-:W1:Y:S01]  /*1be0*/  F2F.F64.F32 R46, R46 ;  /* 0x0000002e002e7310 */ /* 0x020e620000201800 */
[----:B0-----:R-:W-:-:S07]  /*1bf0*/  DFMA R44, R42, R44, R68 ;  /* 0x0000002c2a2c722b */ /* 0x001fce0000000044 */
[----:B--2---:R-:W0:Y:S01]  /*1c00*/  F2F.F64.F32 R48, R48 ;  /* 0x0000003000307310 */ /* 0x004e220000201800 */
[----:B------:R-:W-:Y:S02]  /*1c10*/  DADD R36, R36, R42 ;  /* 0x0000000024247229 */ /* 0x000fe4000000002a */
[----:B-1----:R-:W-:-:S05]  /*1c20*/  DFMA R40, R46, R40, R44 ;  /* 0x000000282e28722b */ /* 0x002fca000000002c */
[----:B------:R-:W1:Y:S01]  /*1c30*/  F2F.F64.F32 R42, R51 ;  /* 0x00000033002a7310 */ /* 0x000e620000201800 */
[----:B------:R-:W-:Y:S02]  /*1c40*/  DADD R36, R36, R46 ;  /* 0x0000000024247229 */ /* 0x000fe4000000002e */
[----:B0-----:R-:W-:-:S05]  /*1c50*/  DFMA R38, R48, R38, R40 ;  /* 0x000000263026722b */ /* 0x001fca0000000028 */
[----:B------:R-:W-:Y:S01]  /*1c60*/  I2F.F64.U32 R68, R20 ;  /* 0x0000001400447312 */ /* 0x000fe20000201800 */
[----:B------:R-:W-:Y:S02]  /*1c70*/  DADD R36, R36, R48 ;  /* 0x0000000024247229 */ /* 0x000fe40000000030 */
[----:B-1----:R-:W-:-:S05]  /*1c80*/  DFMA R34, R42, R34, R38 ;  /* 0x000000222a22722b */ /* 0x002fca0000000026 */
[----:B------:R-:W0:Y:S01]  /*1c90*/  F2F.F64.F32 R40, R52 ;  /* 0x0000003400287310 */ /* 0x000e220000201800 */
[----:B------:R-:W-:-:S07]  /*1ca0*/  DADD R36, R36, R42 ;  /* 0x0000000024247229 */ /* 0x000fce000000002a */
[----:B------:R-:W1:Y:S01]  /*1cb0*/  F2F.F64.F32 R38, R53 ;  /* 0x0000003500267310 */ /* 0x000e620000201800 */
[----:B0-----:R-:W-:Y:S02]  /*1cc0*/  DFMA R32, R40, R32, R34 ;  /* 0x000000202820722b */ /* 0x001fe40000000022 */
[----:B------:R-:W-:-:S05]  /*1cd0*/  DADD R36, R36, R40 ;  /* 0x0000000024247229 */ /* 0x000fca0000000028 */
[----:B------:R-:W0:Y:S01]  /*1ce0*/  F2F.F64.F32 R34, R21 ;  /* 0x0000001500227310 */ /* 0x000e220000201800 */
[----:B-1----:R-:W-:Y:S02]  /*1cf0*/  DFMA R18, R38, R18, R32 ;  /* 0x000000122612722b */ /* 0x002fe40000000020 */
[----:B------:R-:W-:-:S05]  /*1d00*/  DADD R36, R36, R38 ;  /* 0x0000000024247229 */ /* 0x000fca0000000026 */
[----:B------:R-:W1:Y:S01]  /*1d10*/  F2F.F64.F32 R32, R15 ;  /* 0x0000000f00207310 */ /* 0x000e620000201800 */
[----:B0-----:R-:W-:Y:S02]  /*1d20*/  DFMA R16, R34, R16, R18 ;  /* 0x000000102210722b */ /* 0x001fe40000000012 */
[----:B------:R-:W-:-:S06]  /*1d30*/  DADD R36, R36, R34 ;  /* 0x0000000024247229 */ /* 0x000fcc0000000022 */
[----:B-1----:R-:W-:Y:S02]  /*1d40*/  DFMA R68, R32, R68, R16 ;  /* 0x000000442044722b */ /* 0x002fe40000000010 */
[----:B------:R-:W-:-:S11]  /*1d50*/  DADD R36, R36, R32 ;  /* 0x0000000024247229 */ /* 0x000fd60000000020 */
.L_x_25:
[----:B------:R-:W-:Y:S05]  /*1d60*/  @!P0 BRA `(.L_x_24) ;  /* 0x0000000000fc8947 */ /* 0x000fea0003800000 */
[----:B------:R-:W-:Y:S01]  /*1d70*/  ISETP.NE.AND P0, PT, R9, RZ, PT ;  /* 0x000000ff0900720c */ /* 0x000fe20003f05270 */
[----:B------:R-:W-:-:S12]  /*1d80*/  @!P2 BRA `(.L_x_26) ;  /* 0x000000000080a947 */ /* 0x000fd80003800000 */
[----:B------:R-:W0:Y:S01]  /*1d90*/  LDC R43, c[0x0][0x390] ;  /* 0x0000e400ff2b7b82 */ /* 0x000e220000000800 */
[----:B------:R-:W-:-:S07]  /*1da0*/  IADD3 R18, PT, PT, R13, R20, RZ ;  /* 0x000000140d127210 */ /* 0x000fce0007ffe0ff */
[----:B---3--:R-:W3:Y:S01]  /*1db0*/  LDC.64 R16, c[0x0][0x380] ;  /* 0x0000e000ff107b82 */ /* 0x008ee20000000a00 */
[----:B0-----:R-:W-:-:S04]  /*1dc0*/  IMAD R15, R18, R43, R3 ;  /* 0x0000002b120f7224 */ /* 0x001fc800078e0203 */
[----:B---3--:R-:W-:-:S05]  /*1dd0*/  IMAD.WIDE R16, R15, 0x4, R16 ;  /* 0x000000040f107825 */ /* 0x008fca00078e0210 */
[----:B------:R-:W3:Y:S01]  /*1de0*/  LDG.E.CONSTANT R15, desc[UR10][R16.64] ;  /* 0x0000000a100f7981 */ /* 0x000ee2000c1e9900 */
[----:B------:R-:W-:-:S05]  /*1df0*/  IMAD.WIDE R32, R43, 0x4, R16 ;  /* 0x000000042b207825 */ /* 0x000fca00078e0210 */
[----:B------:R-:W4:Y:S01]  /*1e00*/  LDG.E.CONSTANT R44, desc[UR10][R32.64] ;  /* 0x0000000a202c7981 */ /* 0x000f22000c1e9900 */
[----:B------:R-:W-:-:S05]  /*1e10*/  IMAD.WIDE R38, R43, 0x4, R32 ;  /* 0x000000042b267825 */ /* 0x000fca00078e0220 */
[----:B------:R0:W5:Y:S01]  /*1e20*/  LDG.E.CONSTANT R45, desc[UR10][R38.64] ;  /* 0x0000000a262d7981 */ /* 0x000162000c1e9900 */
[----:B------:R-:W-:-:S06]  /*1e30*/  IMAD.WIDE R42, R43, 0x4, R38 ;  /* 0x000000042b2a7825 */ /* 0x000fcc00078e0226 */
[----:B------:R-:W2:Y:S01]  /*1e40*/  LDG.E.CONSTANT R42, desc[UR10][R42.64] ;  /* 0x0000000a2a2a7981 */ /* 0x000ea2000c1e9900 */
[C---:B------:R-:W-:Y:S02]  /*1e50*/  IADD3 R21, PT, PT, R20.reuse, 0x1, RZ ;  /* 0x0000000114157810 */ /* 0x040fe40007ffe0ff */
[C---:B------:R-:W-:Y:S02]  /*1e60*/  IADD3 R34, PT, PT, R20.reuse, 0x2, RZ ;  /* 0x0000000214227810 */ /* 0x040fe40007ffe0ff */
[----:B------:R-:W-:Y:S01]  /*1e70*/  I2F.F64.U32 R18, R21 ;  /* 0x0000001500127312 */ /* 0x000fe20000201800 */
[C---:B------:R-:W-:Y:S01]  /*1e80*/  IADD3 R40, PT, PT, R20.reuse, 0x3, RZ ;  /* 0x0000000314287810 */ /* 0x040fe20007ffe0ff */
[----:B------:R-:W-:-:S06]  /*1e90*/  VIADD R20, R20, 0x4 ;  /* 0x0000000414147836 */ /* 0x000fcc0000000000 */
[----:B------:R-:W-:Y:S08]  /*1ea0*/  I2F.F64.U32 R34, R34 ;  /* 0x0000002200227312 */ /* 0x000ff00000201800 */
[----:B------:R-:W-:Y:S08]  /*1eb0*/  I2F.F64.U32 R40, R40 ;  /* 0x0000002800287312 */ /* 0x000ff00000201800 */
[----:B0-----:R-:W-:Y:S08]  /*1ec0*/  I2F.F64.U32 R38, R20 ;  /* 0x0000001400267312 */ /* 0x001ff00000201800 */
[----:B---3--:R-:W0:Y:S08]  /*1ed0*/  F2F.F64.F32 R16, R15 ;  /* 0x0000000f00107310 */ /* 0x008e300000201800 */
[----:B----4-:R-:W3:Y:S01]  /*1ee0*/  F2F.F64.F32 R32, R44 ;  /* 0x0000002c00207310 */ /* 0x010ee20000201800 */
[----:B0-----:R-:W-:-:S02]  /*1ef0*/  DFMA R18, R16, R18, R68 ;  /* 0x000000121012722b */ /* 0x001fc40000000044 */
[----:B------:R-:W-:-:S05]  /*1f00*/  DADD R16, R36, R16 ;  /* 0x0000000024107229 */ /* 0x000fca0000000010 */
[----:B-----5:R-:W0:Y:S01]  /*1f10*/  F2F.F64.F32 R36, R45 ;  /* 0x0000002d00247310 */ /* 0x020e220000201800 */
[----:B---3--:R-:W-:Y:S02]  /*1f20*/  DFMA R18, R32, R34, R18 ;  /* 0x000000222012722b */ /* 0x008fe40000000012 */
[----:B------:R-:W-:-:S05]  /*1f30*/  DADD R16, R16, R32 ;  /* 0x0000000010107229 */ /* 0x000fca0000000020 */
[----:B--2---:R-:W2:Y:S01]  /*1f40*/  F2F.F64.F32 R32, R42 ;  /* 0x0000002a00207310 */ /* 0x004ea20000201800 */
[----:B0-----:R-:W-:Y:S02]  /*1f50*/  DFMA R18, R36, R40, R18 ;  /* 0x000000282412722b */ /* 0x001fe40000000012 */
[----:B------:R-:W-:-:S06]  /*1f60*/  DADD R16, R16, R36 ;  /* 0x0000000010107229 */ /* 0x000fcc0000000024 */
[----:B--2---:R-:W-:Y:S02]  /*1f70*/  DFMA R68, R32, R38, R18 ;  /* 0x000000262044722b */ /* 0x004fe40000000012 */
[----:B------:R-:W-:-:S11]  /*1f80*/  DADD R36, R16, R32 ;  /* 0x0000000010247229 */ /* 0x000fd60000000020 */
.L_x_26:
[----:B------:R-:W-:Y:S05]  /*1f90*/  @!P0 BRA `(.L_x_24) ;  /* 0x0000000000708947 */ /* 0x000fea0003800000 */
[----:B------:R-:W0:Y:S01]  /*1fa0*/  LDC R15, c[0x0][0x390] ;  /* 0x0000e400ff0f7b82 */ /* 0x000e220000000800 */
[----:B---3--:R-:W-:-:S07]  /*1fb0*/  IADD3 R16, PT, PT, R13, R20, RZ ;  /* 0x000000140d107210 */ /* 0x008fce0007ffe0ff */
[----:B------:R-:W3:Y:S01]  /*1fc0*/  LDC.64 R32, c[0x0][0x380] ;  /* 0x0000e000ff207b82 */ /* 0x000ee20000000a00 */
[----:B0-----:R-:W-:-:S04]  /*1fd0*/  IMAD R13, R16, R15, R3 ;  /* 0x0000000f100d7224 */ /* 0x001fc800078e0203 */
[----:B---3--:R-:W-:-:S05]  /*1fe0*/  IMAD.WIDE R32, R13, 0x4, R32 ;  /* 0x000000040d207825 */ /* 0x008fca00078e0220 */
[----:B------:R-:W3:Y:S01]  /*1ff0*/  LDG.E.CONSTANT R16, desc[UR10][R32.64] ;  /* 0x0000000a20107981 */ /* 0x000ee2000c1e9900 */
[----:B------:R-:W-:Y:S02]  /*2000*/  IADD3 R18, PT, PT, R20, 0x1, RZ ;  /* 0x0000000114127810 */ /* 0x000fe40007ffe0ff */
[----:B------:R-:W-:-:S04]  /*2010*/  ISETP.NE.AND P0, PT, R9, 0x1, PT ;  /* 0x000000010900780c */ /* 0x000fc80003f05270 */
[----:B------:R-:W-:Y:S08]  /*2020*/  I2F.F64.U32 R18, R18 ;  /* 0x0000001200127312 */ /* 0x000ff00000201800 */
[----:B---3--:R-:W0:Y:S02]  /*2030*/  F2F.F64.F32 R16, R16 ;  /* 0x0000001000107310 */ /* 0x008e240000201800 */
[----:B0-----:R-:W-:-:S02]  /*2040*/  DFMA R68, R16, R18, R68 ;  /* 0x000000121044722b */ /* 0x001fc40000000044 */
[----:B------:R-:W-:Y:S01]  /*2050*/  DADD R36, R36, R16 ;  /* 0x0000000024247229 */ /* 0x000fe20000000010 */
[----:B------:R-:W-:Y:S10]  /*2060*/  @!P0 BRA `(.L_x_24) ;  /* 0x00000000003c8947 */ /* 0x000ff40003800000 */
[----:B------:R-:W-:Y:S01]  /*2070*/  ISETP.NE.AND P0, PT, R9, 0x2, PT ;  /* 0x000000020900780c */ /* 0x000fe20003f05270 */
[----:B------:R-:W-:-:S05]  /*2080*/  IMAD.WIDE R38, R15, 0x4, R32 ;  /* 0x000000040f267825 */ /* 0x000fca00078e0220 */
[----:B------:R-:W3:Y:S07]  /*2090*/  LDG.E.CONSTANT R16, desc[UR10][R38.64] ;  /* 0x0000000a26107981 */ /* 0x000eee000c1e9900 */
[----:B------:R-:W-:-:S05]  /*20a0*/  @P0 IMAD.WIDE R32, R15, 0x4, R38 ;  /* 0x000000040f200825 */ /* 0x000fca00078e0226 */
[----:B------:R-:W4:Y:S01]  /*20b0*/  @P0 LDG.E.CONSTANT R21, desc[UR10][R32.64] ;  /* 0x0000000a20150981 */ /* 0x000f22000c1e9900 */
[C---:B------:R-:W-:Y:S02]  /*20c0*/  IADD3 R18, PT, PT, R20.reuse, 0x2, RZ ;  /* 0x0000000214127810 */ /* 0x040fe40007ffe0ff */
[----:B------:R-:W-:-:S04]  /*20d0*/  @P0 IADD3 R34, PT, PT, R20, 0x3, RZ ;  /* 0x0000000314220810 */ /* 0x000fc80007ffe0ff */
[----:B------:R-:W-:Y:S08]  /*20e0*/  I2F.F64.U32 R18, R18 ;  /* 0x0000001200127312 */ /* 0x000ff00000201800 */
[----:B------:R-:W-:Y:S08]  /*20f0*/  @P0 I2F.F64.U32 R34, R34 ;  /* 0x0000002200220312 */ /* 0x000ff00000201800 */
[----:B---3--:R-:W0:Y:S08]  /*2100*/  F2F.F64.F32 R16, R16 ;  /* 0x0000001000107310 */ /* 0x008e300000201800 */
[----:B----4-:R-:W3:Y:S01]  /*2110*/  @P0 F2F.F64.F32 R20, R21 ;  /* 0x0000001500140310 */ /* 0x010ee20000201800 */
[----:B0-----:R-:W-:-:S02]  /*2120*/  DFMA R68, R16, R18, R68 ;  /* 0x000000121044722b */ /* 0x001fc40000000044 */
[----:B------:R-:W-:-:S06]  /*2130*/  DADD R36, R36, R16 ;  /* 0x0000000024247229 */ /* 0x000fcc0000000010 */
[----:B---3--:R-:W-:Y:S02]  /*2140*/  @P0 DFMA R68, R20, R34, R68 ;  /* 0x000000221444022b */ /* 0x008fe40000000044 */
[----:B------:R-:W-:-:S11]  /*2150*/  @P0 DADD R36, R36, R20 ;  /* 0x0000000024240229 */ /* 0x000fd60000000014 */
.L_x_24:
[----:B------:R-:W-:-:S13]  /*2160*/  ISETP.GE.AND P0, PT, R14, R12, PT ;  /* 0x0000000c0e00720c */ /* 0x000fda0003f06270 */
[----:B------:R-:W-:Y:S05]  /*2170*/  @P0 BRA `(.L_x_9) ;  /* 0x0000000400b00947 */ /* 0x000fea0003800000 */
[----:B------:R-:W0:Y:S01]  /*2180*/  LDC.64 R12, c[0x0][0x380] ;  /* 0x0000e000ff0c7b82 */ /* 0x000e220000000a00 */
[----:B------:R-:W4:Y:S07]  /*2190*/  LDCU UR4, c[0x0][0x390] ;  /* 0x00007200ff0477ac */ /* 0x000f2e0008000800 */
[----:B------:R-:W1:Y:S08]  /*21a0*/  LDC.64 R34, c[0x0][0x3a8] ;  /* 0x0000ea00ff227b82 */ /* 0x000e700000000a00 */
[----:B------:R-:W1:Y:S01]  /*21b0*/  LDC.64 R38, c[0x0][0x380] ;  /* 0x0000e000ff267b82 */ /* 0x000e620000000a00 */
[----:B----4-:R-:W-:-:S04]  /*21c0*/  IMAD R15, R14, UR4, R3 ;  /* 0x000000040e0f7c24 */ /* 0x010fc8000f8e0203 */
[----:B0-----:R-:W-:-:S03]  /*21d0*/  IMAD.WIDE R12, R15, 0x4, R12 ;  /* 0x000000040f0c7825 */ /* 0x001fc600078e020c */
[----:B------:R-:W0:Y:S03]  /*21e0*/  LDC.64 R40, c[0x0][0x390] ;  /* 0x0000e400ff287b82 */ /* 0x000e260000000a00 */
[----:B------:R-:W3:Y:S01]  /*21f0*/  LDG.E.CONSTANT R12, desc[UR10][R12.64] ;  /* 0x0000000a0c0c7981 */ /* 0x000ee2000c1e9900 */
[----:B------:R-:W-:Y:S01]  /*2200*/  BSSY.RECONVERGENT B0, `(.L_x_27) ;  /* 0x000001f000007945 */ /* 0x000fe20003800200 */
[----:B01-3--:R3:W4:Y:S02]  /*2210*/  F2F.F64.F32 R16, R12 ;  /* 0x0000000c00107310 */ /* 0x00b7240000201800 */
.L_x_28:
[----:B------:R-:W0:Y:S01]  /*2220*/  LDCU UR4, c[0x0][0x398] ;  /* 0x00007300ff0477ac */ /* 0x000e220008000800 */
[C---:B------:R-:W-:Y:S01]  /*2230*/  IMAD R15, R14.reuse, R40, R3 ;  /* 0x000000280e0f7224 */ /* 0x040fe200078e0203 */
[C---:B0-----:R-:W-:Y:S01]  /*2240*/  IADD3 R13, PT, PT, R14.reuse, -UR4, RZ ;  /* 0x800000040e0d7c10 */ /* 0x041fe2000fffe0ff */
[----:B------:R-:W-:-:S04]  /*2250*/  VIADD R14, R14, 0x1 ;  /* 0x000000010e0e7836 */ /* 0x000fc80000000000 */
[----:B---3--:R-:W-:Y:S01]  /*2260*/  IMAD R12, R13, R40, R40 ;  /* 0x000000280d0c7224 */ /* 0x008fe200078e0228 */
[----:B------:R-:W-:-:S04]  /*2270*/  ISETP.GE.AND P0, PT, R14, R41, PT ;  /* 0x000000290e00720c */ /* 0x000fc80003f06270 */
[----:B------:R-:W-:-:S05]  /*2280*/  IADD3 R21, PT, PT, R12, R3, RZ ;  /* 0x000000030c157210 */ /* 0x000fca0007ffe0ff */
[----:B------:R-:W-:-:S04]  /*2290*/  IMAD.WIDE R20, R21, 0x4, R38 ;  /* 0x0000000415147825 */ /* 0x000fc800078e0226 */
[----:B------:R-:W-:Y:S02]  /*22a0*/  @!P0 IADD3 R33, PT, PT, R15, R40, RZ ;  /* 0x000000280f218210 */ /* 0x000fe40007ffe0ff */
[----:B------:R-:W3:Y:S03]  /*22b0*/  LDG.E.CONSTANT R20, desc[UR10][R20.64] ;  /* 0x0000000a14147981 */ /* 0x000ee6000c1e9900 */
[----:B------:R-:W-:-:S06]  /*22c0*/  @!P0 IMAD.WIDE R32, R33, 0x4, R38 ;  /* 0x0000000421208825 */ /* 0x000fcc00078e0226 */
[----:B------:R-:W5:Y:S01]  /*22d0*/  @!P0 LDG.E.CONSTANT R32, desc[UR10][R32.64] ;  /* 0x0000000a20208981 */ /* 0x000f62000c1e9900 */
[C---:B--2-4-:R-:W-:Y:S02]  /*22e0*/  DADD R36, R16.reuse, R36 ;  /* 0x0000000010247229 */ /* 0x054fe40000000024 */
[----:B------:R-:W-:-:S06]  /*22f0*/  DFMA R68, R16, R22, R68 ;  /* 0x000000161044722b */ /* 0x000fcc0000000044 */
[----:B------:R-:W-:-:S08]  /*2300*/  DMUL R12, R36, -R28 ;  /* 0x8000001c240c7228 */ /* 0x000fd00000000000 */
[----:B------:R-:W-:Y:S02]  /*2310*/  DFMA R12, R68, R22, R12 ;  /* 0x00000016440c722b */ /* 0x000fe4000000000c */
[----:B------:R-:W-:-:S06]  /*2320*/  DADD R68, -R36, R68 ;  /* 0x0000000024447229 */ /* 0x000fcc0000000144 */
[----:B--2---:R-:W-:-:S08]  /*2330*/  DMUL R12, R26, R12 ;  /* 0x0000000c1a0c7228 */ /* 0x004fd00000000000 */
[----:B------:R-:W-:-:S08]  /*2340*/  DFMA R18, -R12, R28, R36 ;  /* 0x0000001c0c12722b */ /* 0x000fd00000000124 */
[----:B------:R-:W-:-:S08]  /*2350*/  DMUL R18, R24, R18 ;  /* 0x0000001218127228 */ /* 0x000fd00000000000 */
[----:B------:R-:W-:Y:S01]  /*2360*/  DFMA R18, R30, R12, R18 ;  /* 0x0000000c1e12722b */ /* 0x000fe20000000012 */
[----:B------:R-:W-:-:S09]  /*2370*/  IMAD.WIDE R12, R15, 0x4, R34 ;  /* 0x000000040f0c7825 */ /* 0x000fd200078e0222 */
[----:B------:R-:W0:Y:S02]  /*2380*/  F2F.F32.F64 R19, R18 ;  /* 0x0000001200137310 */ /* 0x000e240000301000 */
[----:B0-----:R0:W-:Y:S06]  /*2390*/  STG.E desc[UR10][R12.64], R19 ;  /* 0x000000130c007986 */ /* 0x0011ec000c10190a */
[----:B---3--:R-:W1:Y:S08]  /*23a0*/  F2F.F64.F32 R20, R20 ;  /* 0x0000001400147310 */ /* 0x008e700000201800 */
[----:B-----5:R0:W2:Y:S01]  /*23b0*/  @!P0 F2F.F64.F32 R16, R32 ;  /* 0x0000002000108310 */ /* 0x0200a20000201800 */
[----:B------:R-:W-:Y:S01]  /*23c0*/  ISETP.NE.AND P0, PT, R14, R41, PT ;  /* 0x000000290e00720c */ /* 0x000fe20003f05270 */
[----:B-1----:R-:W-:-:S12]  /*23d0*/  DADD R36, R36, -R20 ;  /* 0x0000000024247229 */ /* 0x002fd80000000814 */
[----:B0-----:R-:W-:Y:S05]  /*23e0*/  @P0 BRA `(.L_x_28) ;  /* 0xfffffffc008c0947 */ /* 0x001fea000383ffff */
[----:B------:R-:W-:Y:S05]  /*23f0*/  BSYNC.RECONVERGENT B0 ;  /* 0x0000000000007941 */ /* 0x000fea0003800200 */
.L_x_27:
[----:B------:R-:W-:Y:S05]  /*2400*/  BRA `(.L_x_9) ;  /* 0x00000004000c7947 */ /* 0x000fea0003800000 */
.L_x_14:
[----:B------:R-:W-:-:S13]  /*2410*/  ISETP.GT.AND P0, PT, R12, RZ, PT ;  /* 0x000000ff0c00720c */ /* 0x000fda0003f04270 */
[----:B------:R-:W-:Y:S05]  /*2420*/  @!P0 BRA `(.L_x_9) ;  /* 0x0000000400048947 */ /* 0x000fea0003800000 */
[----:B------:R-:W-:Y:S02]  /*2430*/  ISETP.GE.U32.AND P0, PT, R12, 0x8, PT ;  /* 0x000000080c00780c */ /* 0x000fe40003f06070 */
[----:B------:R-:W-:-:S11]  /*2440*/  MOV R20, RZ ;  /* 0x000000ff00147202 */ /* 0x000fd60000000f00 */
[----:B------:R-:W-:Y:S05]  /*2450*/  @!P0 BRA `(.L_x_29) ;  /* 0x0000000000648947 */ /* 0x000fea0003800000 */
[----:B------:R-:W0:Y:S01]  /*2460*/  LDC R41, c[0x0][0x390] ;  /* 0x0000e400ff297b82 */ /* 0x000e220000000800 */
[----:B------:R-:W-:-:S07]  /*2470*/  UMOV UR4, URZ ;  /* 0x000000ff00047c82 */ /* 0x000fce0008000000 */
[----:B------:R-:W3:Y:S02]  /*2480*/  LDC.64 R38, c[0x0][0x3a8] ;  /* 0x0000ea00ff267b82 */ /* 0x000ee40000000a00 */
.L_x_30:
        /* <DEDUP_REMOVED lines=22> */
.L_x_29:
[----:B------:R-:W-:-:S13]  /*25f0*/  ISETP.NE.AND P0, PT, R4, RZ, PT ;  /* 0x000000ff0400720c */ /* 0x000fda0003f05270 */
[----:B------:R-:W-:Y:S05]  /*2600*/  @!P0 BRA `(.L_x_9) ;  /* 0x00000000008c8947 */ /* 0x000fea0003800000 */
[----:B------:R-:W-:Y:S02]  /*2610*/  ISETP.GE.U32.AND P0, PT, R10, 0x3, PT ;  /* 0x000000030a00780c */ /* 0x000fe40003f06070 */
[----:B------:R-:W-:-:S11]  /*2620*/  ISETP.NE.AND P5, PT, R5, RZ, PT ;  /* 0x000000ff0500720c */ /* 0x000fd60003fa5270 */
[----:B------:R-:W-:Y:S05]  /*2630*/  @!P0 BRA `(.L_x_31) ;  /* 0x0000000000348947 */ /* 0x000fea0003800000 */
[----:B------:R-:W0:Y:S01]  /*2640*/  LDC R19, c[0x0][0x390] ;  /* 0x0000e400ff137b82 */ /* 0x000e220000000800 */
[----:B------:R-:W-:-:S07]  /*2650*/  IMAD.MOV.U32 R21, RZ, RZ, 0x7fffffff ;  /* 0x7fffffffff157424 */ /* 0x000fce00078e00ff */
        /* <DEDUP_REMOVED lines=11> */
.L_x_31:
[----:B------:R-:W-:Y:S05]  /*2710*/  @!P5 BRA `(.L_x_9) ;  /* 0x000000000048d947 */ /* 0x000fea0003800000 */
[----:B------:R-:W-:Y:S02]  /*2720*/  ISETP.NE.AND P5, PT, R7, RZ, PT ;  /* 0x000000ff0700720c */ /* 0x000fe40003fa5270 */
[----:B------:R-:W-:-:S11]  /*2730*/  ISETP.NE.AND P0, PT, R11, RZ, PT ;  /* 0x000000ff0b00720c */ /* 0x000fd60003f05270 */
[----:B0-----:R-:W0:Y:S08]  /*2740*/  @P5 LDC R18, c[0x0][0x390] ;  /* 0x0000e400ff125b82 */ /* 0x001e300000000800 */
[----:B------:R-:W3:Y:S01]  /*2750*/  @P5 LDC.64 R16, c[0x0][0x3a8] ;  /* 0x0000ea00ff105b82 */ /* 0x000ee20000000a00 */
[----:B------:R-:W-:Y:S05]  /*2760*/  @!P0 BRA `(.L_x_32) ;  /* 0x0000000000248947 */ /* 0x000fea0003800000 */
[----:B------:R-:W4:Y:S08]  /*2770*/  LDC R15, c[0x0][0x390] ;  /* 0x0000e400ff0f7b82 */ /* 0x000f300000000800 */
[----:B------:R-:W5:Y:S01]  /*2780*/  LDC.64 R12, c[0x0][0x3a8] ;  /* 0x0000ea00ff0c7b82 */ /* 0x000f620000000a00 */
[C---:B----4-:R-:W-:Y:S01]  /*2790*/  IMAD R19, R20.reuse, R15, R3 ;  /* 0x0000000f14137224 */ /* 0x050fe200078e0203 */
[----:B------:R-:W-:-:S03]  /*27a0*/  IADD3 R20, PT, PT, R20, 0x2, RZ ;  /* 0x0000000214147810 */ /* 0x000fc60007ffe0ff */
[----:B-----5:R-:W-:Y:S01]  /*27b0*/  IMAD.WIDE R12, R19, 0x4, R12 ;  /* 0x00000004130c7825 */ /* 0x020fe200078e020c */
[----:B------:R-:W-:-:S03]  /*27c0*/  MOV R19, 0x7fffffff ;  /* 0x7fffffff00137802 */ /* 0x000fc60000000f00 */
[----:B------:R-:W-:Y:S02]  /*27d0*/  IMAD.WIDE R14, R15, 0x4, R12 ;  /* 0x000000040f0e7825 */ /* 0x000fe400078e020c */
[----:B------:R4:W-:Y:S04]  /*27e0*/  STG.E desc[UR10][R12.64], R19 ;  /* 0x000000130c007986 */ /* 0x0009e8000c10190a */
[----:B------:R4:W-:Y:S02]  /*27f0*/  STG.E desc[UR10][R14.64], R19 ;  /* 0x000000130e007986 */ /* 0x0009e4000c10190a */
.L_x_32:
[----:B0---4-:R-:W-:Y:S01]  /*2800*/  @P5 IMAD R13, R20, R18, R3 ;  /* 0x00000012140d5224 */ /* 0x011fe200078e0203 */
[----:B------:R-:W-:-:S03]  /*2810*/  @P5 MOV R15, 0x7fffffff ;  /* 0x7fffffff000f5802 */ /* 0x000fc60000000f00 */
[----:B---3--:R-:W-:-:S05]  /*2820*/  @P5 IMAD.WIDE R12, R13, 0x4, R16 ;  /* 0x000000040d0c5825 */ /* 0x008fca00078e0210 */
[----:B------:R0:W-:Y:S02]  /*2830*/  @P5 STG.E desc[UR10][R12.64], R15 ;  /* 0x0000000f0c005986 */ /* 0x0001e4000c10190a */
.L_x_9:
[----:B------:R-:W-:Y:S05]  /*2840*/  BSYNC.RECONVERGENT B1 ;  /* 0x0000000000017941 */ /* 0x000fea0003800200 */
.L_x_7:
[----:B------:R-:W5:Y:S01]  /*2850*/  LDCU UR4, c[0x0][0x390] ;  /* 0x00007200ff0477ac */ /* 0x000f620008000800 */
[----:B------:R-:W-:-:S04]  /*2860*/  IADD3 R3, PT, PT, R3, UR5, RZ ;  /* 0x0000000503037c10 */ /* 0x000fc8000fffe0ff */
[----:B-----5:R-:W-:-:S13]  /*2870*/  ISETP.GE.AND P0, PT, R3, UR4, PT ;  /* 0x0000000403007c0c */ /* 0x020fda000bf06270 */
[----:B------:R-:W-:Y:S05]  /*2880*/  @!P0 BRA `(.L_x_33) ;  /* 0xffffffdc00c88947 */ /* 0x000fea000383ffff */
[----:B------:R-:W-:Y:S05]  /*2890*/  EXIT ;  /* 0x000000000000794d */ /* 0x000fea0003800000 */
.L_x_34:
[----:B------:R-:W-:-:S00]  /*28a0*/  BRA `(.L_x_34) ;  /* 0xfffffffc00fc7947 */ /* 0x000fc0000383ffff */
[----:B------:R-:W-:-:S00]  /*28b0*/  NOP ;  /* 0x0000000000007918 */ /* 0x000fc00000000000 */
        /* <DEDUP_REMOVED lines=12> */
.L_x_99:


//--------------------- .text.tsf_batch_f32       --------------------------
	.section	.text.tsf_batch_f32,"ax",@progbits
	.align	128
        .global         tsf_batch_f32
        .type           tsf_batch_f32,@function
        .size           tsf_batch_f32,(.L_x_100 - tsf_batch_f32)
        .other          tsf_batch_f32,@"STO_CUDA_ENTRY STV_DEFAULT"
tsf_batch_f32:
.text.tsf_batch_f32:
        /* <DEDUP_REMOVED lines=10> */
[----:B------:R-:W0:Y:S01]  /*00a0*/  LDCU UR7, c[0x0][0x3a8] ;  /* 0x00007500ff0777ac */ /* 0x000e220008000800 */
[----:B------:R-:W1:Y:S01]  /*00b0*/  LDCU UR4, c[0x0][0x3b0] ;  /* 0x00007600ff0477ac */ /* 0x000e620008000800 */
[----:B------:R-:W2:Y:S01]  /*00c0*/  LDCU.64 UR16, c[0x0][0x358] ;  /* 0x00006b00ff1077ac */ /* 0x000ea20008000a00 */
[----:B------:R-:W3:Y:S01]  /*00d0*/  LDCU UR6, c[0x0][0x3b0] ;  /* 0x00007600ff0677ac */ /* 0x000ee20008000800 */
[----:B0-----:R-:W-:Y:S02]  /*00e0*/  UISETP.GE.AND UP1, UPT, UR7, 0x1, UPT ;  /* 0x000000010700788c */ /* 0x001fe4000bf26270 */
[----:B-1----:R-:W-:Y:S02]  /*00f0*/  UISETP.GT.AND UP0, UPT, UR7, UR4, UPT ;  /* 0x000000040700728c */ /* 0x002fe4000bf04270 */
[----:B------:R-:W-:Y:S02]  /*0100*/  UIADD3 UR10, UPT, UPT, UR7, -UR4, URZ ;  /* 0x80000004070a7290 */ /* 0x000fe4000fffe0ff */
[----:B------:R-:W-:-:S02]  /*0110*/  UIADD3 UR11, UPT, UPT, UR4, -0x1, URZ ;  /* 0xffffffff040b7890 */ /* 0x000fc4000fffe0ff */
[----:B------:R-:W-:Y:S01]  /*0120*/  UISETP.LT.OR UP0, UPT, UR4, URZ, !UP0 ;  /* 0x000000ff0400728c */ /* 0x000fe2000c701670 */
[----:B--23--:R-:W-:Y:S10]  /*0130*/  BRA.U !UP1, `(.L_x_35) ;  /* 0x0000001d09d47547 */ /* 0x00cff4000b800000 */
[----:B------:R-:W0:Y:S01]  /*0140*/  LDCU.64 UR8, c[0x0][0x3b8] ;  /* 0x00007700ff0877ac */ /* 0x000e220008000a00 */
[----:B------:R-:W-:Y:S01]  /*0150*/  BSSY.RECONVERGENT B1, `(.L_x_36) ;  /* 0x00001f2000017945 */ /* 0x000fe20003800200 */
[----:B------:R-:W-:Y:S02]  /*0160*/  ULOP3.LUT UR12, UR7, 0x7, URZ, 0xc0, !UPT ;  /* 0x00000007070c7892 */ /* 0x000fe4000f8ec0ff */
[----:B------:R-:W-:Y:S02]  /*0170*/  ULOP3.LUT UR14, UR7, 0x3, URZ, 0xc0, !UPT ;  /* 0x00000003070e7892 */ /* 0x000fe4000f8ec0ff */
[----:B------:R-:W-:Y:S02]  /*0180*/  ULOP3.LUT UR6, UR7, 0x7ffffff8, URZ, 0xc0, !UPT ;  /* 0x7ffffff807067892 */ /* 0x000fe4000f8ec0ff */
[----:B------:R-:W-:Y:S02]  /*0190*/  ULOP3.LUT UR7, UR7, 0x1, URZ, 0xc0, !UPT ;  /* 0x0000000107077892 */ /* 0x000fe4000f8ec0ff */
[----:B------:R-:W-:-:S02]  /*01a0*/  UIADD3 UR13, UPT, UPT, UR12, -0x1, URZ ;  /* 0xffffffff0c0d7890 */ /* 0x000fc4000fffe0ff */
[----:B------:R-:W-:Y:S02]  /*01b0*/  UIADD3 UR15, UPT, UPT, UR14, -0x1, URZ ;  /* 0xffffffff0e0f7890 */ /* 0x000fe4000fffe0ff */
[----:B0-----:R-:W-:-:S04]  /*01c0*/  UIADD3 UR8, UP1, UPT, UR8, 0x10, URZ ;  /* 0x0000001008087890 */ /* 0x001fc8000ff3e0ff */
[----:B------:R-:W-:-:S12]  /*01d0*/  UIADD3.X UR9, UPT, UPT, URZ, UR9, URZ, UP1, !UPT ;  /* 0x00000009ff097290 */ /* 0x000fd80008ffe4ff */
.L_x_68:
[----:B012---:R-:W0:Y:S08]  /*01e0*/  LDC.64 R4, c[0x0][0x388] ;  /* 0x0000e200ff047b82 */ /* 0x007e300000000a00 */
[----:B------:R-:W1:Y:S01]  /*01f0*/  LDC.64 R24, c[0x0][0x3a8] ;  /* 0x0000ea00ff187b82 */ /* 0x000e620000000a00 */
[----:B0-----:R-:W-:-:S05]  /*0200*/  IMAD.WIDE R4, R0, 0x4, R4 ;  /* 0x0000000400047825 */ /* 0x001fca00078e0204 */
[----:B---3--:R-:W2:Y:S01]  /*0210*/  LDG.E.CONSTANT R3, desc[UR16][R4.64] ;  /* 0x0000001004037981 */ /* 0x008ea2000c1e9900 */
[----:B------:R-:W-:Y:S01]  /*0220*/  IMAD.MOV.U32 R9, RZ, RZ, R0 ;  /* 0x000000ffff097224 */ /* 0x000fe200078e0000 */
[----:B------:R-:W-:Y:S01]  /*0230*/  BSSY.RECONVERGENT B0, `(.L_x_37) ;  /* 0x00001e2000007945 */ /* 0x000fe20003800200 */
[C---:B-1----:R-:W-:Y:S02]  /*0240*/  IMAD R2, R0.reuse, R24, RZ ;  /* 0x0000001800027224 */ /* 0x042fe400078e02ff */
[----:B------:R-:W-:-:S05]  /*0250*/  VIADD R0, R0, UR5 ;  /* 0x0000000500007c36 */ /* 0x000fca0008000000 */
[----:B------:R-:W-:Y:S02]  /*0260*/  ISETP.GE.AND P1, PT, R0, R25, PT ;  /* 0x000000190000720c */ /* 0x000fe40003f26270 */
[----:B--2---:R-:W-:-:S04]  /*0270*/  ISETP.GT.AND P0, PT, R3, R24, PT ;  /* 0x000000180300720c */ /* 0x004fc80003f04270 */
[----:B------:R-:W-:-:S04]  /*0280*/  ISETP.LT.OR P0, PT, R3, 0x2, P0 ;  /* 0x000000020300780c */ /* 0x000fc80000701670 */
[----:B------:R-:W-:-:S13]  /*0290*/  PLOP3.LUT P0, PT, P0, PT, UP0, 0xea, 0xae ;  /* 0x0000000000ae781c */ /* 0x000fda000070fd0a */
[----:B------:R-:W-:Y:S05]  /*02a0*/  @P0 BRA `(.L_x_38) ;  /* 0x0000001800a00947 */ /* 0x000fea0003800000 */
[----:B------:R-:W-:-:S13]  /*02b0*/  ISETP.LE.AND P0, PT, R3, UR10, PT ;  /* 0x0000000a03007c0c */ /* 0x000fda000bf03270 */
[----:B------:R-:W-:Y:S05]  /*02c0*/  @!P0 BRA `(.L_x_39) ;  /* 0x0000001400c88947 */ /* 0x000fea0003800000 */
[----:B------:R-:W0:Y:S08]  /*02d0*/  LDC.64 R6, c[0x0][0x390] ;  /* 0x0000e400ff067b82 */ /* 0x000e300000000a00 */
[----:B------:R-:W1:Y:S08]  /*02e0*/  LDC.64 R20, c[0x0][0x398] ;  /* 0x0000e600ff147b82 */ /* 0x000e700000000a00 */
[----:B------:R-:W2:Y:S01]  /*02f0*/  LDC.64 R18, c[0x0][0x3a0] ;  /* 0x0000e800ff127b82 */ /* 0x000ea20000000a00 */
[----:B0-----:R-:W-:-:S06]  /*0300*/  IMAD.WIDE R6, R9, 0x4, R6 ;  /* 0x0000000409067825 */ /* 0x001fcc00078e0206 */
[----:B------:R-:W3:Y:S01]  /*0310*/  LDG.E.CONSTANT R6, desc[UR16][R6.64] ;  /* 0x0000001006067981 */ /* 0x000ee2000c1e9900 */
[----:B------:R-:W-:Y:S01]  /*0320*/  IADD3 R5, PT, PT, R3, UR11, RZ ;  /* 0x0000000b03057c10 */ /* 0x000fe2000fffe0ff */
[----:B------:R-:W-:Y:S01]  /*0330*/  BSSY.RECONVERGENT B2, `(.L_x_40) ;  /* 0x0000040000027945 */ /* 0x000fe20003800200 */
[----:B-1----:R-:W-:Y:S02]  /*0340*/  IMAD.WIDE R20, R9, 0x4, R20 ;  /* 0x0000000409147825 */ /* 0x002fe400078e0214 */
[----:B------:R-:W-:Y:S02]  /*0350*/  ISETP.GT.AND P0, PT, R5, RZ, PT ;  /* 0x000000ff0500720c */ /* 0x000fe40003f04270 */
[----:B--2---:R-:W-:Y:S01]  /*0360*/  IMAD.WIDE R18, R9, 0x4, R18 ;  /* 0x0000000409127825 */ /* 0x004fe200078e0212 */
[----:B---3--:R0:W1:Y:S10]  /*0370*/  F2F.F64.F32 R22, R6 ;  /* 0x0000000600167310 */ /* 0x0080740000201800 */
[----:B------:R-:W-:Y:S05]  /*0380*/  @!P0 BRA `(.L_x_41) ;  /* 0x0000000000e88947 */ /* 0x000fea0003800000 */
[C---:B------:R-:W-:Y:S01]  /*0390*/  ISETP.GE.U32.AND P0, PT, R5.reuse, 0x8, PT ;  /* 0x000000080500780c */ /* 0x040fe20003f06070 */
[----:B------:R-:W-:Y:S01]  /*03a0*/  BSSY.RECONVERGENT B3, `(.L_x_42) ;  /* 0x0000018000037945 */ /* 0x000fe20003800200 */
[----:B------:R-:W-:Y:S01]  /*03b0*/  LOP3.LUT R10, R5, 0x7, RZ, 0xc0, !PT ;  /* 0x00000007050a7812 */ /* 0x000fe200078ec0ff */
[----:B------:R-:W-:-:S03]  /*03c0*/  IMAD.MOV.U32 R13, RZ, RZ, RZ ;  /* 0x000000ffff0d7224 */ /* 0x000fc600078e00ff */
[----:B------:R-:W-:-:S07]  /*03d0*/  ISETP.NE.AND P2, PT, R10, RZ, PT ;  /* 0x000000ff0a00720c */ /* 0x000fce0003f45270 */
[----:B------:R-:W-:Y:S06]  /*03e0*/  @!P0 BRA `(.L_x_43) ;  /* 0x00000000004c8947 */ /* 0x000fec0003800000 */
[----:B------:R-:W-:Y:S01]  /*03f0*/  LOP3.LUT R13, R5, 0x7ffffff8, RZ, 0xc0, !PT ;  /* 0x7ffffff8050d7812 */ /* 0x000fe200078ec0ff */
[----:B------:R-:W-:Y:S01]  /*0400*/  IMAD.U32 R8, RZ, RZ, UR8 ;  /* 0x00000008ff087e24 */ /* 0x000fe2000f8e00ff */
[----:B------:R-:W-:Y:S01]  /*0410*/  MOV R9, UR9 ;  /* 0x0000000900097c02 */ /* 0x000fe20008000f00 */
[----:B------:R-:W-:Y:S01]  /*0420*/  IMAD.MOV.U32 R11, RZ, RZ, R2 ;  /* 0x000000ffff0b7224 */ /* 0x000fe200078e0002 */
[----:B------:R-:W-:Y:S01]  /*0430*/  IADD3 R4, PT, PT, -R13, RZ, RZ ;  /* 0x000000ff0d047210 */ /* 0x000fe20007ffe1ff */
[----:B------:R-:W-:-:S07]  /*0440*/  IMAD.MOV.U32 R15, RZ, RZ, 0x7fffffff ;  /* 0x7fffffffff0f7424 */ /* 0x000fce00078e00ff */
.L_x_44:
[----:B0-2---:R-:W-:-:S04]  /*0450*/  IMAD.WIDE R6, R11, 0x4, R8 ;  /* 0x000000040b067825 */ /* 0x005fc800078e0208 */
[----:B------:R-:W-:Y:S01]  /*0460*/  VIADD R4, R4, 0x8 ;  /* 0x0000000804047836 */ /* 0x000fe20000000000 */
[----:B------:R2:W-:Y:S01]  /*0470*/  STG.E desc[UR16][R6.64+-0x10], R15 ;  /* 0xfffff00f06007986 */ /* 0x0005e2000c101910 */
[----:B------:R-:W-:-:S03]  /*0480*/  VIADD R11, R11, 0x8 ;  /* 0x000000080b0b7836 */ /* 0x000fc60000000000 */
[----:B------:R2:W-:Y:S01]  /*0490*/  STG.E desc[UR16][R6.64+-0xc], R15 ;  /* 0xfffff40f06007986 */ /* 0x0005e2000c101910 */
[----:B------:R-:W-:-:S03]  /*04a0*/  ISETP.NE.AND P0, PT, R4, RZ, PT ;  /* 0x000000ff0400720c */ /* 0x000fc60003f05270 */
[----:B------:R2:W-:Y:S04]  /*04b0*/  STG.E desc[UR16][R6.64+-0x8], R15 ;  /* 0xfffff80f06007986 */ /* 0x0005e8000c101910 */
[----:B------:R2:W-:Y:S04]  /*04c0*/  STG.E desc[UR16][R6.64+-0x4], R15 ;  /* 0xfffffc0f06007986 */ /* 0x0005e8000c101910 */
[----:B------:R2:W-:Y:S04]  /*04d0*/  STG.E desc[UR16][R6.64], R15 ;  /* 0x0000000f06007986 */ /* 0x0005e8000c101910 */
[----:B------:R2:W-:Y:S04]  /*04e0*/  STG.E desc[UR16][R6.64+0x4], R15 ;  /* 0x0000040f06007986 */ /* 0x0005e8000c101910 */
[----:B------:R2:W-:Y:S04]  /*04f0*/  STG.E desc[UR16][R6.64+0x8], R15 ;  /* 0x0000080f06007986 */ /* 0x0005e8000c101910 */
[----:B------:R2:W-:Y:S01]  /*0500*/  STG.E desc[UR16][R6.64+0xc], R15 ;  /* 0x00000c0f06007986 */ /* 0x0005e2000c101910 */
[----:B------:R-:W-:Y:S05]  /*0510*/  @P0 BRA `(.L_x_44) ;  /* 0xfffffffc00cc0947 */ /* 0x000fea000383ffff */
.L_x_43:
[----:B------:R-:W-:Y:S05]  /*0520*/  BSYNC.RECONVERGENT B3 ;  /* 0x0000000000037941 */ /* 0x000fea0003800200 */
.L_x_42:
[----:B------:R-:W-:Y:S05]  /*0530*/  @!P2 BRA `(.L_x_41) ;  /* 0x00000000007ca947 */ /* 0x000fea0003800000 */
[----:B------:R-:W-:Y:S01]  /*0540*/  ISETP.GE.U32.AND P0, PT, R10, 0x4, PT ;  /* 0x000000040a00780c */ /* 0x000fe20003f06070 */
[----:B------:R-:W-:Y:S01]  /*0550*/  BSSY.RECONVERGENT B3, `(.L_x_45) ;  /* 0x000000d000037945 */ /* 0x000fe20003800200 */
[----:B------:R-:W-:-:S04]  /*0560*/  LOP3.LUT R8, R5, 0x3, RZ, 0xc0, !PT ;  /* 0x0000000305087812 */ /* 0x000fc800078ec0ff */
[----:B------:R-:W-:-:S07]  /*0570*/  ISETP.NE.AND P2, PT, R8, RZ, PT ;  /* 0x000000ff0800720c */ /* 0x000fce0003f45270 */
[----:B------:R-:W-:Y:S06]  /*0580*/  @!P0 BRA `(.L_x_46) ;  /* 0x0000000000248947 */ /* 0x000fec0003800000 */
[----:B0-2---:R-:W0:Y:S01]  /*0590*/  LDC.64 R6, c[0x0][0x3b8] ;  /* 0x0000ee00ff067b82 */ /* 0x005e220000000a00 */
[----:B------:R-:W-:Y:S01]  /*05a0*/  IADD3 R9, PT, PT, R2, R13, RZ ;  /* 0x0000000d02097210 */ /* 0x000fe20007ffe0ff */
[----:B------:R-:W-:Y:S02]  /*05b0*/  IMAD.MOV.U32 R11, RZ, RZ, 0x7fffffff ;  /* 0x7fffffffff0b7424 */ /* 0x000fe400078e00ff */
[----:B------:R-:W-:Y:S02]  /*05c0*/  VIADD R13, R13, 0x4 ;  /* 0x000000040d0d7836 */ /* 0x000fe40000000000 */
[----:B0-----:R-:W-:-:S05]  /*05d0*/  IMAD.WIDE R6, R9, 0x4, R6 ;  /* 0x0000000409067825 */ /* 0x001fca00078e0206 */
[----:B------:R3:W-:Y:S04]  /*05e0*/  STG.E desc[UR16][R6.64], R11 ;  /* 0x0000000b06007986 */ /* 0x0007e8000c101910 */
[----:B------:R3:W-:Y:S04]  /*05f0*/  STG.E desc[UR16][R6.64+0x4], R11 ;  /* 0x0000040b06007986 */ /* 0x0007e8000c101910 */
[----:B------:R3:W-:Y:S04]  /*0600*/  STG.E desc[UR16][R6.64+0x8], R11 ;  /* 0x0000080b06007986 */ /* 0x0007e8000c101910 */
[----:B------:R3:W-:Y:S02]  /*0610*/  STG.E desc[UR16][R6.64+0xc], R11 ;  /* 0x00000c0b06007986 */ /* 0x0007e4000c101910 */
.L_x_46:
[----:B------:R-:W-:Y:S05]  /*0620*/  BSYNC.RECONVERGENT B3 ;  /* 0x0000000000037941 */ /* 0x000fea0003800200 */
.L_x_45:
[----:B------:R-:W-:Y:S05]  /*0630*/  @!P2 BRA `(.L_x_41) ;  /* 0x00000000003ca947 */ /* 0x000fea0003800000 */
[----:B------:R-:W-:Y:S02]  /*0640*/  LOP3.LUT R4, R5, 0x1, RZ, 0xc0, !PT ;  /* 0x0000000105047812 */ /* 0x000fe400078ec0ff */
[----:B------:R-:W-:Y:S02]  /*0650*/  ISETP.NE.AND P0, PT, R8, 0x1, PT ;  /* 0x000000010800780c */ /* 0x000fe40003f05270 */
[----:B------:R-:W-:-:S11]  /*0660*/  ISETP.NE.U32.AND P2, PT, R4, 0x1, PT ;  /* 0x000000010400780c */ /* 0x000fd60003f45070 */
[----:B0-23--:R-:W0:Y:S01]  /*0670*/  @P0 LDC.64 R6, c[0x0][0x3b8] ;  /* 0x0000ee00ff060b82 */ /* 0x00de220000000a00 */
[----:B------:R-:W-:Y:S01]  /*0680*/  @P0 IADD3 R9, PT, PT, R2, R13, RZ ;  /* 0x0000000d02090210 */ /* 0x000fe20007ffe0ff */
[----:B------:R-:W-:Y:S01]  /*0690*/  @P0 VIADD R13, R13, 0x2 ;  /* 0x000000020d0d0836 */ /* 0x000fe20000000000 */
[----:B------:R-:W-:-:S03]  /*06a0*/  @P0 MOV R15, 0x7fffffff ;  /* 0x7fffffff000f0802 */ /* 0x000fc60000000f00 */
[----:B------:R-:W-:Y:S02]  /*06b0*/  @!P2 IMAD.IADD R13, R2, 0x1, R13 ;  /* 0x00000001020da824 */ /* 0x000fe400078e020d */
[----:B------:R-:W2:Y:S01]  /*06c0*/  @!P2 LDC.64 R10, c[0x0][0x3b8] ;  /* 0x0000ee00ff0aab82 */ /* 0x000ea20000000a00 */
[----:B0-----:R-:W-:-:S05]  /*06d0*/  @P0 IMAD.WIDE R8, R9, 0x4, R6 ;  /* 0x0000000409080825 */ /* 0x001fca00078e0206 */
[----:B------:R4:W-:Y:S01]  /*06e0*/  @P0 STG.E desc[UR16][R8.64], R15 ;  /* 0x0000000f08000986 */ /* 0x0009e2000c101910 */
[----:B--2---:R-:W-:-:S03]  /*06f0*/  @!P2 IMAD.WIDE R6, R13, 0x4, R10 ;  /* 0x000000040d06a825 */ /* 0x004fc600078e020a */
[----:B------:R4:W-:Y:S01]  /*0700*/  @P0 STG.E desc[UR16][R8.64+0x4], R15 ;  /* 0x0000040f08000986 */ /* 0x0009e2000c101910 */
[----:B------:R-:W-:-:S05]  /*0710*/  @!P2 IMAD.MOV.U32 R11, RZ, RZ, 0x7fffffff ;  /* 0x7fffffffff0ba424 */ /* 0x000fca00078e00ff */
[----:B------:R4:W-:Y:S02]  /*0720*/  @!P2 STG.E desc[UR16][R6.64], R11 ;  /* 0x0000000b0600a986 */ /* 0x0009e4000c101910 */
.L_x_41:
[----:B------:R-:W-:Y:S05]  /*0730*/  BSYNC.RECONVERGENT B2 ;  /* 0x0000000000027941 */ /* 0x000fea0003800200 */
.L_x_40:
[C---:B--234-:R-:W-:Y:S01]  /*0740*/  IADD3 R7, PT, PT, R3.reuse, -0x2, RZ ;  /* 0xfffffffe03077810 */ /* 0x05cfe20007ffe0ff */
[----:B------:R-:W-:Y:S01]  /*0750*/  VIADD R4, R3, 0xffffffff ;  /* 0xffffffff03047836 */ /* 0x000fe20000000000 */
[----:B------:R-:W-:Y:S01]  /*0760*/  BSSY.RECONVERGENT B2, `(.L_x_47) ;  /* 0x0000071000027945 */ /* 0x000fe20003800200 */
[----:B------:R-:W-:Y:S02]  /*0770*/  CS2R R16, SRZ ;  /* 0x0000000000107805 */ /* 0x000fe4000001ff00 */
[----:B------:R-:W-:Y:S01]  /*0780*/  ISETP.GE.U32.AND P0, PT, R7, 0xf, PT ;  /* 0x0000000f0700780c */ /* 0x000fe20003f06070 */
[----:B------:R-:W-:Y:S01]  /*0790*/  IMAD.MOV.U32 R7, RZ, RZ, RZ ;  /* 0x000000ffff077224 */ /* 0x000fe200078e00ff */
[----:B0-----:R-:W-:Y:S02]  /*07a0*/  LOP3.LUT R6, R4, 0xf, RZ, 0xc0, !PT ;  /* 0x0000000f04067812 */ /* 0x001fe400078ec0ff */
[----:B------:R-:W-:Y:S02]  /*07b0*/  CS2R R14, SRZ ;  /* 0x00000000000e7805 */ /* 0x000fe4000001ff00 */
[----:B------:R-:W-:-:S07]  /*07c0*/  ISETP.NE.AND P2, PT, R6, RZ, PT ;  /* 0x000000ff0600720c */ /* 0x000fce0003f45270 */
[----:B------:R-:W-:Y:S06]  /*07d0*/  @!P0 BRA `(.L_x_48) ;  /* 0x0000000400a48947 */ /* 0x000fec0003800000 */
[----:B------:R-:W0:Y:S01]  /*07e0*/  LDC.64 R12, c[0x0][0x380] ;  /* 0x0000e000ff0c7b82 */ /* 0x000e220000000a00 */
[----:B------:R-:W-:Y:S01]  /*07f0*/  LOP3.LUT R7, R4, 0xfffffff0, RZ, 0xc0, !PT ;  /* 0xfffffff004077812 */ /* 0x000fe200078ec0ff */
[----:B------:R-:W-:Y:S01]  /*0800*/  IMAD.MOV.U32 R60, RZ, RZ, RZ ;  /* 0x000000ffff3c7224 */ /* 0x000fe200078e00ff */
[----:B------:R-:W-:-:S07]  /*0810*/  CS2R R16, SRZ ;  /* 0x0000000000107805 */ /* 0x000fce000001ff00 */
.L_x_49:
[----:B------:R-:W2:Y:S02]  /*0820*/  LDCU UR4, c[0x0][0x3b0] ;  /* 0x00007600ff0477ac */ /* 0x000ea40008000800 */
[----:B--2---:R-:W-:-:S05]  /*0830*/  IADD3 R37, PT, PT, R60, UR4, RZ ;  /* 0x000000043c257c10 */ /* 0x004fca000fffe0ff */
[----:B0-----:R-:W-:-:S05]  /*0840*/  IMAD.WIDE.U32 R36, R37, 0x4, R12 ;  /* 0x0000000425247825 */ /* 0x001fca00078e000c */
[----:B------:R-:W2:Y:S04]  /*0850*/  LDG.E.CONSTANT R56, desc[UR16][R36.64] ;  /* 0x0000001024387981 */ /* 0x000ea8000c1e9900 */
[----:B------:R-:W3:Y:S04]  /*0860*/  LDG.E.CONSTANT R58, desc[UR16][R36.64+0x4] ;  /* 0x00000410243a7981 */ /* 0x000ee8000c1e9900 */
[----:B------:R-:W4:Y:S04]  /*0870*/  LDG.E.CONSTANT R69, desc[UR16][R36.64+0x8] ;  /* 0x0000081024457981 */ /* 0x000f28000c1e9900 */
[----:B------:R-:W5:Y:S04]  /*0880*/  LDG.E.CONSTANT R68, desc[UR16][R36.64+0xc] ;  /* 0x00000c1024447981 */ /* 0x000f68000c1e9900 */
        /* <DEDUP_REMOVED lines=11> */
[----:B------:R0:W5:Y:S01]  /*0940*/  LDG.E.CONSTANT R9, desc[UR16][R36.64+0x3c] ;  /* 0x00003c1024097981 */ /* 0x000162000c1e9900 */
[C---:B------:R-:W-:Y:S01]  /*0950*/  VIADD R26, R60.reuse, 0x1 ;  /* 0x000000013c1a7836 */ /* 0x040fe20000000000 */
[C---:B------:R-:W-:Y:S01]  /*0960*/  IADD3 R30, PT, PT, R60.reuse, 0x3, RZ ;  /* 0x000000033c1e7810 */ /* 0x040fe20007ffe0ff */
[C---:B------:R-:W-:Y:S01]  /*0970*/  VIADD R28, R60.reuse, 0x2 ;  /* 0x000000023c1c7836 */ /* 0x040fe20000000000 */
[C---:B------:R-:W-:Y:S01]  /*0980*/  IADD3 R42, PT, PT, R60.reuse, 0x9, RZ ;  /* 0x000000093c2a7810 */ /* 0x040fe20007ffe0ff */
[C---:B------:R-:W-:Y:S01]  /*0990*/  VIADD R32, R60.reuse, 0x4 ;  /* 0x000000043c207836 */ /* 0x040fe20000000000 */
[C---:B------:R-:W-:Y:S01]  /*09a0*/  IADD3 R48, PT, PT, R60.reuse, 0xc, RZ ;  /* 0x0000000c3c307810 */ /* 0x040fe20007ffe0ff */
[----:B------:R-:W-:Y:S01]  /*09b0*/  I2F.F64.U32 R26, R26 ;  /* 0x0000001a001a7312 */ /* 0x000fe20000201800 */
[C---:B------:R-:W-:Y:S01]  /*09c0*/  VIADD R34, R60.reuse, 0x5 ;  /* 0x000000053c227836 */ /* 0x040fe20000000000 */
[C---:B------:R-:W-:Y:S01]  /*09d0*/  IADD3 R54, PT, PT, R60.reuse, 0xf, RZ ;  /* 0x0000000f3c367810 */ /* 0x040fe20007ffe0ff */
[C---:B------:R-:W-:Y:S01]  /*09e0*/  VIADD R38, R60.reuse, 0x7 ;  /* 0x000000073c267836 */ /* 0x040fe20000000000 */
[C---:B0-----:R-:W-:Y:S01]  /*09f0*/  IADD3 R36, PT, PT, R60.reuse, 0x6, RZ ;  /* 0x000000063c247810 */ /* 0x041fe20007ffe0ff */
[----:B------:R-:W-:-:S02]  /*0a00*/  VIADD R40, R60, 0x8 ;  /* 0x000000083c287836 */ /* 0x000fc40000000000 */
[C---:B------:R-:W-:Y:S01]  /*0a10*/  VIADD R44, R60.reuse, 0xa ;  /* 0x0000000a3c2c7836 */ /* 0x040fe20000000000 */
[----:B------:R-:W-:Y:S01]  /*0a20*/  I2F.F64.U32 R28, R28 ;  /* 0x0000001c001c7312 */ /* 0x000fe20000201800 */
[C---:B------:R-:W-:Y:S02]  /*0a30*/  VIADD R46, R60.reuse, 0xb ;  /* 0x0000000b3c2e7836 */ /* 0x040fe40000000000 */
[C---:B------:R-:W-:Y:S02]  /*0a40*/  VIADD R50, R60.reuse, 0xd ;  /* 0x0000000d3c327836 */ /* 0x040fe40000000000 */
[C---:B------:R-:W-:Y:S02]  /*0a50*/  VIADD R52, R60.reuse, 0xe ;  /* 0x0000000e3c347836 */ /* 0x040fe40000000000 */
[----:B------:R-:W-:Y:S01]  /*0a60*/  VIADD R60, R60, 0x10 ;  /* 0x000000103c3c7836 */ /* 0x000fe20000000000 */
[----:B------:R-:W-:Y:S04]  /*0a70*/  I2F.F64.U32 R30, R30 ;  /* 0x0000001e001e7312 */ /* 0x000fe80000201800 */
[----:B------:R-:W-:-:S04]  /*0a80*/  ISETP.NE.AND P0, PT, R60, R7, PT ;  /* 0x000000073c00720c */ /* 0x000fc80003f05270 */
[----:B------:R-:W-:Y:S08]  /*0a90*/  I2F.F64.U32 R32, R32 ;  /* 0x0000002000207312 */ /* 0x000ff00000201800 */
        /* <DEDUP_REMOVED lines=11> */
[----:B--2---:R-:W0:Y:S08]  /*0b50*/  F2F.F64.F32 R56, R56 ;  /* 0x0000003800387310 */ /* 0x004e300000201800 */
[----:B---3--:R-:W2:Y:S01]  /*0b60*/  F2F.F64.F32 R58, R58 ;  /* 0x0000003a003a7310 */ /* 0x008ea20000201800 */
[----:B0-----:R-:W-:-:S07]  /*0b70*/  DFMA R26, R56, R26, R16 ;  /* 0x0000001a381a722b */ /* 0x001fce0000000010 */
[----:B----4-:R-:W0:Y:S01]  /*0b80*/  F2F.F64.F32 R16, R69 ;  /* 0x0000004500107310 */ /* 0x010e220000201800 */
[----:B------:R-:W-:Y:S02]  /*0b90*/  DADD R14, R56, R14 ;  /* 0x00000000380e7229 */ /* 0x000fe4000000000e */
[----:B--2---:R-:W-:-:S05]  /*0ba0*/  DFMA R26, R58, R28, R26 ;  /* 0x0000001c3a1a722b */ /* 0x004fca000000001a */
[----:B-----5:R-:W2:Y:S01]  /*0bb0*/  F2F.F64.F32 R28, R68 ;  /* 0x00000044001c7310 */ /* 0x020ea20000201800 */
[----:B------:R-:W-:Y:S02]  /*0bc0*/  DADD R14, R14, R58 ;  /* 0x000000000e0e7229 */ /* 0x000fe4000000003a */
[----:B0-----:R-:W-:-:S05]  /*0bd0*/  DFMA R26, R16, R30, R26 ;  /* 0x0000001e101a722b */ /* 0x001fca000000001a */
[----:B------:R-:W0:Y:S01]  /*0be0*/  F2F.F64.F32 R30, R67 ;  /* 0x00000043001e7310 */ /* 0x000e220000201800 */
[----:B------:R-:W-:Y:S02]  /*0bf0*/  DADD R14, R14, R16 ;  /* 0x000000000e0e7229 */ /* 0x000fe40000000010 */
[----:B--2---:R-:W-:-:S05]  /*0c00*/  DFMA R26, R28, R32, R26 ;  /* 0x000000201c1a722b */ /* 0x004fca000000001a */
[----:B------:R-:W2:Y:S01]  /*0c10*/  F2F.F64.F32 R16, R66 ;  /* 0x0000004200107310 */ /* 0x000ea20000201800 */
        /* <DEDUP_REMOVED lines=13> */
[----:B0-----:R-:W-:-:S06]  /*0cf0*/  DFMA R42, R16, R42, R26 ;  /* 0x0000002a102a722b */ /* 0x001fcc000000001a */
[----:B------:R-:W-:Y:S01]  /*0d00*/  DADD R28, R28, R16 ;  /* 0x000000001c1c7229 */ /* 0x000fe20000000010 */
[----:B------:R-:W0:Y:S01]  /*0d10*/  F2F.F64.F32 R26, R61 ;  /* 0x0000003d001a7310 */ /* 0x000e220000201800 */
[----:B--2---:R-:W-:-:S06]  /*0d20*/  DFMA R42, R14, R44, R42 ;  /* 0x0000002c0e2a722b */ /* 0x004fcc000000002a */
[----:B------:R-:W-:Y:S01]  /*0d30*/  DADD R28, R28, R14 ;  /* 0x000000001c1c7229 */ /* 0x000fe2000000000e */
[----:B------:R-:W2:Y:S01]  /*0d40*/  F2F.F64.F32 R16, R25 ;  /* 0x0000001900107310 */ /* 0x000ea20000201800 */
[----:B0-----:R-:W-:-:S07]  /*0d50*/  DFMA R42, R26, R46, R42 ;  /* 0x0000002e1a2a722b */ /* 0x001fce000000002a */
[----:B------:R-:W0:Y:S01]  /*0d60*/  F2F.F64.F32 R14, R11 ;  /* 0x0000000b000e7310 */ /* 0x000e220000201800 */
[----:B------:R-:W-:Y:S02]  /*0d70*/  DADD R28, R28, R26 ;  /* 0x000000001c1c7229 */ /* 0x000fe4000000001a */
[----:B--2---:R-:W-:-:S05]  /*0d80*/  DFMA R42, R16, R48, R42 ;  /* 0x00000030102a722b */ /* 0x004fca000000002a */
[----:B------:R-:W2:Y:S01]  /*0d90*/  F2F.F64.F32 R26, R8 ;  /* 0x00000008001a7310 */ /* 0x000ea20000201800 */
[----:B------:R-:W-:Y:S02]  /*0da0*/  DADD R28, R28, R16 ;  /* 0x000000001c1c7229 */ /* 0x000fe40000000010 */
[----:B0-----:R-:W-:-:S05]  /*0db0*/  DFMA R42, R14, R50, R42 ;  /* 0x000000320e2a722b */ /* 0x001fca000000002a */
[----:B------:R-:W-:Y:S01]  /*0dc0*/  I2F.F64.U32 R16, R60 ;  /* 0x0000003c00107312 */ /* 0x000fe20000201800 */
[----:B------:R-:W-:Y:S02]  /*0dd0*/  DADD R28, R28, R14 ;  /* 0x000000001c1c7229 */ /* 0x000fe4000000000e */
[----:B--2---:R-:W-:-:S05]  /*0de0*/  DFMA R42, R26, R52, R42 ;  /* 0x000000341a2a722b */ /* 0x004fca000000002a */
[----:B------:R-:W0:Y:S01]  /*0df0*/  F2F.F64.F32 R14, R10 ;  /* 0x0000000a000e7310 */ /* 0x000e220000201800 */
[----:B------:R-:W-:-:S07]  /*0e00*/  DADD R28, R28, R26 ;  /* 0x000000001c1c7229 */ /* 0x000fce000000001a */
[----:B------:R-:W2:Y:S01]  /*0e10*/  F2F.F64.F32 R26, R9 ;  /* 0x00000009001a7310 */ /* 0x000ea20000201800 */
[----:B0-----:R-:W-:Y:S02]  /*0e20*/  DFMA R42, R14, R54, R42 ;  /* 0x000000360e2a722b */ /* 0x001fe4000000002a */
[----:B------:R-:W-:-:S06]  /*0e30*/  DADD R14, R28, R14 ;  /* 0x000000001c0e7229 */ /* 0x000fcc000000000e */
[----:B--2---:R-:W-:Y:S02]  /*0e40*/  DFMA R16, R26, R16, R42 ;  /* 0x000000101a10722b */ /* 0x004fe4000000002a */
[----:B------:R-:W-:Y:S01]  /*0e50*/  DADD R14, R14, R26 ;  /* 0x000000000e0e7229 */ /* 0x000fe2000000001a */
[----:B------:R-:W-:Y:S10]  /*0e60*/  @P0 BRA `(.L_x_49) ;  /* 0xfffffff8006c0947 */ /* 0x000ff4000383ffff */
.L_x_48:
[----:B------:R-:W-:Y:S05]  /*0e70*/  BSYNC.RECONVERGENT B2 ;  /* 0x0000000000027941 */ /* 0x000fea0003800200 */
.L_x_47:
[----:B------:R-:W-:Y:S04]  /*0e80*/  BSSY.RECONVERGENT B2, `(.L_x_50) ;  /* 0x0000088000027945 */ /* 0x000fe80003800200 */
[----:B------:R-:W-:Y:S05]  /*0e90*/  @!P2 BRA `(.L_x_51) ;  /* 0x000000080018a947 */ /* 0x000fea0003800000 */
[----:B------:R-:W-:Y:S01]  /*0ea0*/  ISETP.GE.U32.AND P0, PT, R6, 0x8, PT ;  /* 0x000000080600780c */ /* 0x000fe20003f06070 */
[----:B------:R-:W-:Y:S01]  /*0eb0*/  BSSY.RECONVERGENT B3, `(.L_x_52) ;  /* 0x000003d000037945 */ /* 0x000fe20003800200 */
[----:B------:R-:W-:-:S04]  /*0ec0*/  LOP3.LUT R31, R4, 0x7, RZ, 0xc0, !PT ;  /* 0x00000007041f7812 */ /* 0x000fc800078ec0ff */
[----:B------:R-:W-:-:S07]  /*0ed0*/  ISETP.NE.AND P2, PT, R31, RZ, PT ;  /* 0x000000ff1f00720c */ /* 0x000fce0003f45270 */
[----:B------:R-:W-:Y:S06]  /*0ee0*/  @!P0 BRA `(.L_x_53) ;  /* 0x0000000000e48947 */ /* 0x000fec0003800000 */
[----:B------:R-:W0:Y:S01]  /*0ef0*/  LDC.64 R8, c[0x0][0x380] ;  /* 0x0000e000ff087b82 */ /* 0x000e220000000a00 */
[----:B------:R-:W2:Y:S01]  /*0f00*/  LDCU UR4, c[0x0][0x3b0] ;  /* 0x00007600ff0477ac */ /* 0x000ea20008000800 */
[----:B------:R-:W3:Y:S01]  /*0f10*/  LDCU.64 UR18, c[0x0][0x380] ;  /* 0x00007000ff1277ac */ /* 0x000ee20008000a00 */
[C---:B--2---:R-:W-:Y:S01]  /*0f20*/  VIADD R11, R7.reuse, UR4 ;  /* 0x00000004070b7c36 */ /* 0x044fe20008000000 */
[----:B------:R-:W-:-:S03]  /*0f30*/  IADD3 R6, P0, PT, R7, UR4, RZ ;  /* 0x0000000407067c10 */ /* 0x000fc6000ff1e0ff */
[----:B0-----:R-:W-:Y:S01]  /*0f40*/  IMAD.WIDE.U32 R8, R11, 0x4, R8 ;  /* 0x000000040b087825 */ /* 0x001fe200078e0008 */
[----:B------:R-:W-:Y:S02]  /*0f50*/  IADD3.X R11, PT, PT, RZ, RZ, RZ, P0, !PT ;  /* 0x000000ffff0b7210 */ /* 0x000fe400007fe4ff */
[C---:B---3--:R-:W-:Y:S02]  /*0f60*/  LEA R10, P0, R6.reuse, UR18, 0x2 ;  /* 0x00000012060a7c11 */ /* 0x048fe4000f8010ff */
[----:B------:R0:W2:Y:S02]  /*0f70*/  LDG.E.CONSTANT R36, desc[UR16][R8.64] ;  /* 0x0000001008247981 */ /* 0x0000a4000c1e9900 */
[----:B------:R-:W-:-:S05]  /*0f80*/  LEA.HI.X R11, R6, UR19, R11, 0x2, P0 ;  /* 0x00000013060b7c11 */ /* 0x000fca00080f140b */
[----:B------:R-:W3:Y:S04]  /*0f90*/  LDG.E.CONSTANT R38, desc[UR16][R10.64+0x4] ;  /* 0x000004100a267981 */ /* 0x000ee8000c1e9900 */
[----:B------:R-:W4:Y:S04]  /*0fa0*/  LDG.E.CONSTANT R40, desc[UR16][R10.64+0x8] ;  /* 0x000008100a287981 */ /* 0x000f28000c1e9900 */
        /* <DEDUP_REMOVED lines=9> */
[----:B------:R-:W-:-:S02]  /*1040*/  VIADD R26, R7, 0x4 ;  /* 0x00000004071a7836 */ /* 0x000fc40000000000 */
[----:B------:R-:W-:Y:S01]  /*1050*/  I2F.F64.U32 R34, R34 ;  /* 0x0000002200227312 */ /* 0x000fe20000201800 */
[C---:B0-----:R-:W-:Y:S02]  /*1060*/  VIADD R8, R7.reuse, 0x5 ;  /* 0x0000000507087836 */ /* 0x041fe40000000000 */
[C---:B-1----:R-:W-:Y:S02]  /*1070*/  VIADD R10, R7.reuse, 0x7 ;  /* 0x00000007070a7836 */ /* 0x042fe40000000000 */
[----:B------:R-:W-:-:S03]  /*1080*/  VIADD R7, R7, 0x8 ;  /* 0x0000000807077836 */ /* 0x000fc60000000000 */
[----:B------:R-:W-:Y:S08]  /*1090*/  I2F.F64.U32 R32, R32 ;  /* 0x0000002000207312 */ /* 0x000ff00000201800 */
[----:B------:R-:W-:Y:S08]  /*10a0*/  I2F.F64.U32 R28, R28 ;  /* 0x0000001c001c7312 */ /* 0x000ff00000201800 */
[----:B------:R-:W-:Y:S08]  /*10b0*/  I2F.F64.U32 R26, R26 ;  /* 0x0000001a001a7312 */ /* 0x000ff00000201800 */
[----:B------:R-:W-:Y:S08]  /*10c0*/  I2F.F64.U32 R8, R8 ;  /* 0x0000000800087312 */ /* 0x000ff00000201800 */
[----:B------:R-:W-:Y:S08]  /*10d0*/  I2F.F64.U32 R12, R12 ;  /* 0x0000000c000c7312 */ /* 0x000ff00000201800 */
[----:B------:R-:W-:Y:S08]  /*10e0*/  I2F.F64.U32 R10, R10 ;  /* 0x0000000a000a7312 */ /* 0x000ff00000201800 */
[----:B--2---:R-:W0:Y:S08]  /*10f0*/  F2F.F64.F32 R36, R36 ;  /* 0x0000002400247310 */ /* 0x004e300000201800 */
[----:B---3--:R-:W1:Y:S01]  /*1100*/  F2F.F64.F32 R38, R38 ;  /* 0x0000002600267310 */ /* 0x008e620000201800 */
[----:B0-----:R-:W-:-:S07]  /*1110*/  DFMA R34, R36, R34, R16 ;  /* 0x000000222422722b */ /* 0x001fce0000000010 */
[----:B----4-:R-:W0:Y:S01]  /*1120*/  F2F.F64.F32 R16, R40 ;  /* 0x0000002800107310 */ /* 0x010e220000201800 */
[----:B------:R-:W-:Y:S02]  /*1130*/  DADD R14, R14, R36 ;  /* 0x000000000e0e7229 */ /* 0x000fe40000000024 */
[----:B-1----:R-:W-:-:S05]  /*1140*/  DFMA R32, R38, R32, R34 ;  /* 0x000000202620722b */ /* 0x002fca0000000022 */
[----:B-----5:R-:W1:Y:S01]  /*1150*/  F2F.F64.F32 R34, R41 ;  /* 0x0000002900227310 */ /* 0x020e620000201800 */
[----:B------:R-:W-:Y:S02]  /*1160*/  DADD R14, R14, R38 ;  /* 0x000000000e0e7229 */ /* 0x000fe40000000026 */
[----:B0-----:R-:W-:-:S06]  /*1170*/  DFMA R28, R16, R28, R32 ;  /* 0x0000001c101c722b */ /* 0x001fcc0000000020 */
[----:B------:R-:W-:Y:S01]  /*1180*/  DADD R14, R14, R16 ;  /* 0x000000000e0e7229 */ /* 0x000fe20000000010 */
[----:B------:R-:W0:Y:S01]  /*1190*/  F2F.F64.F32 R32, R42 ;  /* 0x0000002a00207310 */ /* 0x000e220000201800 */
[----:B-1----:R-:W-:-:S06]  /*11a0*/  DFMA R26, R34, R26, R28 ;  /* 0x0000001a221a722b */ /* 0x002fcc000000001c */
[----:B------:R-:W-:Y:S01]  /*11b0*/  DADD R14, R14, R34 ;  /* 0x000000000e0e7229 */ /* 0x000fe20000000022 */
[----:B------:R-:W1:Y:S01]  /*11c0*/  F2F.F64.F32 R16, R30 ;  /* 0x0000001e00107310 */ /* 0x000e620000201800 */
[----:B0-----:R-:W-:-:S07]  /*11d0*/  DFMA R8, R32, R8, R26 ;  /* 0x000000082008722b */ /* 0x001fce000000001a */
[----:B------:R-:W-:Y:S01]  /*11e0*/  I2F.F64.U32 R28, R7 ;  /* 0x00000007001c7312 */ /* 0x000fe20000201800 */
[----:B------:R-:W-:Y:S02]  /*11f0*/  DADD R14, R14, R32 ;  /* 0x000000000e0e7229 */ /* 0x000fe40000000020 */
[----:B-1----:R-:W-:-:S05]  /*1200*/  DFMA R8, R16, R12, R8 ;  /* 0x0000000c1008722b */ /* 0x002fca0000000008 */
[----:B------:R-:W0:Y:S01]  /*1210*/  F2F.F64.F32 R26, R25 ;  /* 0x00000019001a7310 */ /* 0x000e220000201800 */
[----:B------:R-:W-:-:S07]  /*1220*/  DADD R14, R14, R16 ;  /* 0x000000000e0e7229 */ /* 0x000fce0000000010 */
[----:B------:R-:W1:Y:S01]  /*1230*/  F2F.F64.F32 R12, R6 ;  /* 0x00000006000c7310 */ /* 0x000e620000201800 */
[----:B0-----:R-:W-:Y:S02]  /*1240*/  DFMA R8, R26, R10, R8 ;  /* 0x0000000a1a08722b */ /* 0x001fe40000000008 */
[----:B------:R-:W-:-:S06]  /*1250*/  DADD R14, R14, R26 ;  /* 0x000000000e0e7229 */ /* 0x000fcc000000001a */
[----:B-1----:R-:W-:Y:S02]  /*1260*/  DFMA R16, R12, R28, R8 ;  /* 0x0000001c0c10722b */ /* 0x002fe40000000008 */
[----:B------:R-:W-:-:S11]  /*1270*/  DADD R14, R14, R12 ;  /* 0x000000000e0e7229 */ /* 0x000fd6000000000c */
.L_x_53:
[----:B------:R-:W-:Y:S05]  /*1280*/  BSYNC.RECONVERGENT B3 ;  /* 0x0000000000037941 */ /* 0x000fea0003800200 */
.L_x_52:
        /* <DEDUP_REMOVED lines=9> */
[C---:B--2---:R-:W-:Y:S02]  /*1320*/  IADD3 R11, PT, PT, R7.reuse, UR4, RZ ;  /* 0x00000004070b7c10 */ /* 0x044fe4000fffe0ff */
[----:B------:R-:W-:-:S03]  /*1330*/  IADD3 R10, P0, PT, R7, UR4, RZ ;  /* 0x00000004070a7c10 */ /* 0x000fc6000ff1e0ff */
[----:B0-----:R-:W-:-:S04]  /*1340*/  IMAD.WIDE.U32 R8, R11, 0x4, R8 ;  /* 0x000000040b087825 */ /* 0x001fc800078e0008 */
[----:B------:R-:W-:Y:S01]  /*1350*/  IMAD.X R11, RZ, RZ, RZ, P0 ;  /* 0x000000ffff0b7224 */ /* 0x000fe200000e06ff */
[C---:B---3--:R-:W-:Y:S01]  /*1360*/  LEA R12, P0, R10.reuse, UR18, 0x2 ;  /* 0x000000120a0c7c11 */ /* 0x048fe2000f8010ff */
[----:B------:R-:W2:Y:S03]  /*1370*/  LDG.E.CONSTANT R6, desc[UR16][R8.64] ;  /* 0x0000001008067981 */ /* 0x000ea6000c1e9900 */
[----:B------:R-:W-:-:S05]  /*1380*/  LEA.HI.X R13, R10, UR19, R11, 0x2, P0 ;  /* 0x000000130a0d7c11 */ /* 0x000fca00080f140b */
[----:B------:R-:W3:Y:S04]  /*1390*/  LDG.E.CONSTANT R26, desc[UR16][R12.64+0x4] ;  /* 0x000004100c1a7981 */ /* 0x000ee8000c1e9900 */
[----:B------:R-:W4:Y:S04]  /*13a0*/  LDG.E.CONSTANT R34, desc[UR16][R12.64+0x8] ;  /* 0x000008100c227981 */ /* 0x000f28000c1e9900 */
[----:B------:R4:W5:Y:S01]  /*13b0*/  LDG.E.CONSTANT R35, desc[UR16][R12.64+0xc] ;  /* 0x00000c100c237981 */ /* 0x000962000c1e9900 */
[C---:B------:R-:W-:Y:S01]  /*13c0*/  VIADD R25, R7.reuse, 0x1 ;  /* 0x0000000107197836 */ /* 0x040fe20000000000 */
[C---:B------:R-:W-:Y:S01]  /*13d0*/  IADD3 R28, PT, PT, R7.reuse, 0x2, RZ ;  /* 0x00000002071c7810 */ /* 0x040fe20007ffe0ff */
[----:B------:R-:W-:-:S02]  /*13e0*/  VIADD R30, R7, 0x3 ;  /* 0x00000003071e7836 */ /* 0x000fc40000000000 */
[----:B------:R-:W-:Y:S01]  /*13f0*/  I2F.F64.U32 R10, R25 ;  /* 0x00000019000a7312 */ /* 0x000fe20000201800 */
[----:B------:R-:W-:-:S07]  /*1400*/  VIADD R7, R7, 0x4 ;  /* 0x0000000407077836 */ /* 0x000fce0000000000 */
        /* <DEDUP_REMOVED lines=11> */
[----:B0-----:R-:W-:-:S06]  /*14c0*/  DFMA R10, R12, R30, R10 ;  /* 0x0000001e0c0a722b */ /* 0x001fcc000000000a */
[----:B------:R-:W-:Y:S02]  /*14d0*/  DADD R8, R8, R12 ;  /* 0x0000000008087229 */ /* 0x000fe4000000000c */
[----:B--2---:R-:W-:-:S06]  /*14e0*/  DFMA R16, R14, R32, R10 ;  /* 0x000000200e10722b */ /* 0x004fcc000000000a */
[----:B------:R-:W-:-:S11]  /*14f0*/  DADD R14, R8, R14 ;  /* 0x00000000080e7229 */ /* 0x000fd6000000000e */
.L_x_55:
[----:B------:R-:W-:Y:S05]  /*1500*/  BSYNC.RECONVERGENT B3 ;  /* 0x0000000000037941 */ /* 0x000fea0003800200 */
.L_x_54:
[----:B------:R-:W-:Y:S05]  /*1510*/  @!P2 BRA `(.L_x_51) ;  /* 0x000000000078a947 */ /* 0x000fea0003800000 */
[----:B------:R-:W0:Y:S08]  /*1520*/  LDC R6, c[0x0][0x3b0] ;  /* 0x0000ec00ff067b82 */ /* 0x000e300000000800 */
[----:B------:R-:W2:Y:S01]  /*1530*/  LDC.64 R8, c[0x0][0x380] ;  /* 0x0000e000ff087b82 */ /* 0x000ea20000000a00 */
[----:B0-----:R-:W-:-:S05]  /*1540*/  IADD3 R11, PT, PT, R7, R6, RZ ;  /* 0x00000006070b7210 */ /* 0x001fca0007ffe0ff */
[----:B--2---:R-:W-:-:S06]  /*1550*/  IMAD.WIDE.U32 R8, R11, 0x4, R8 ;  /* 0x000000040b087825 */ /* 0x004fcc00078e0008 */
[----:B------:R-:W2:Y:S01]  /*1560*/  LDG.E.CONSTANT R8, desc[UR16][R8.64] ;  /* 0x0000001008087981 */ /* 0x000ea2000c1e9900 */
[----:B------:R-:W-:Y:S01]  /*1570*/  VIADD R12, R7, 0x1 ;  /* 0x00000001070c7836 */ /* 0x000fe20000000000 */
[----:B------:R-:W-:-:S05]  /*1580*/  ISETP.NE.AND P0, PT, R4, 0x1, PT ;  /* 0x000000010400780c */ /* 0x000fca0003f05270 */
[----:B------:R-:W-:Y:S08]  /*1590*/  I2F.F64.U32 R12, R12 ;  /* 0x0000000c000c7312 */ /* 0x000ff00000201800 */
[----:B--2---:R-:W0:Y:S02]  /*15a0*/  F2F.F64.F32 R10, R8 ;  /* 0x00000008000a7310 */ /* 0x004e240000201800 */
[----:B0-----:R-:W-:-:S02]  /*15b0*/  DFMA R16, R10, R12, R16 ;  /* 0x0000000c0a10722b */ /* 0x001fc40000000010 */
[----:B------:R-:W-:Y:S01]  /*15c0*/  DADD R14, R14, R10 ;  /* 0x000000000e0e7229 */ /* 0x000fe2000000000a */
[----:B------:R-:W-:Y:S10]  /*15d0*/  @!P0 BRA `(.L_x_51) ;  /* 0x0000000000488947 */ /* 0x000ff40003800000 */
[----:B------:R-:W0:Y:S01]  /*15e0*/  LDCU.64 UR18, c[0x0][0x380] ;  /* 0x00007000ff1277ac */ /* 0x000e220008000a00 */
[----:B------:R-:W-:-:S05]  /*15f0*/  IADD3 R6, P0, PT, R7, R6, RZ ;  /* 0x0000000607067210 */ /* 0x000fca0007f1e0ff */
[----:B------:R-:W-:Y:S01]  /*1600*/  IMAD.X R9, RZ, RZ, RZ, P0 ;  /* 0x000000ffff097224 */ /* 0x000fe200000e06ff */
[----:B0-----:R-:W-:-:S04]  /*1610*/  LEA R26, P0, R6, UR18, 0x2 ;  /* 0x00000012061a7c11 */ /* 0x001fc8000f8010ff */
[----:B------:R-:W-:Y:S02]  /*1620*/  LEA.HI.X R27, R6, UR19, R9, 0x2, P0 ;  /* 0x00000013061b7c11 */ /* 0x000fe400080f1409 */
[----:B------:R-:W-:-:S03]  /*1630*/  ISETP.NE.AND P0, PT, R4, 0x2, PT ;  /* 0x000000020400780c */ /* 0x000fc60003f05270 */
[----:B------:R-:W2:Y:S10]  /*1640*/  LDG.E.CONSTANT R6, desc[UR16][R26.64+0x4] ;  /* 0x000004101a067981 */ /* 0x000eb4000c1e9900 */
[----:B------:R-:W3:Y:S01]  /*1650*/  @P0 LDG.E.CONSTANT R10, desc[UR16][R26.64+0x8] ;  /* 0x000008101a0a0981 */ /* 0x000ee2000c1e9900 */
[C---:B------:R-:W-:Y:S01]  /*1660*/  IADD3 R8, PT, PT, R7.reuse, 0x2, RZ ;  /* 0x0000000207087810 */ /* 0x040fe20007ffe0ff */
[----:B------:R-:W-:-:S05]  /*1670*/  @P0 VIADD R12, R7, 0x3 ;  /* 0x00000003070c0836 */ /* 0x000fca0000000000 */
[----:B------:R-:W-:Y:S08]  /*1680*/  I2F.F64.U32 R8, R8 ;  /* 0x0000000800087312 */ /* 0x000ff00000201800 */
[----:B------:R-:W-:Y:S08]  /*1690*/  @P0 I2F.F64.U32 R12, R12 ;  /* 0x0000000c000c0312 */ /* 0x000ff00000201800 */
[----:B--2---:R-:W0:Y:S08]  /*16a0*/  F2F.F64.F32 R6, R6 ;  /* 0x0000000600067310 */ /* 0x004e300000201800 */
[----:B---3--:R-:W2:Y:S01]  /*16b0*/  @P0 F2F.F64.F32 R10, R10 ;  /* 0x0000000a000a0310 */ /* 0x008ea20000201800 */
[----:B0-----:R-:W-:-:S02]  /*16c0*/  DFMA R16, R6, R8, R16 ;  /* 0x000000080610722b */ /* 0x001fc40000000010 */
[----:B------:R-:W-:-:S06]  /*16d0*/  DADD R14, R14, R6 ;  /* 0x000000000e0e7229 */ /* 0x000fcc0000000006 */
[----:B--2---:R-:W-:Y:S02]  /*16e0*/  @P0 DFMA R16, R10, R12, R16 ;  /* 0x0000000c0a10022b */ /* 0x004fe40000000010 */
[----:B------:R-:W-:-:S11]  /*16f0*/  @P0 DADD R14, R14, R10 ;  /* 0x000000000e0e0229 */ /* 0x000fd6000000000a */
.L_x_51:
[----:B------:R-:W-:Y:S05]  /*1700*/  BSYNC.RECONVERGENT B2 ;  /* 0x0000000000027941 */ /* 0x000fea0003800200 */
.L_x_50:
[----:B------:R-:W-:-:S13]  /*1710*/  ISETP.GE.AND P0, PT, R5, R24, PT ;  /* 0x000000180500720c */ /* 0x000fda0003f06270 */
[----:B------:R-:W-:Y:S05]  /*1720*/  @P0 BRA `(.L_x_56) ;  /* 0x0000000800480947 */ /* 0x000fea0003800000 */
[----:B------:R-:W0:Y:S01]  /*1730*/  LDC.64 R28, c[0x0][0x380] ;  /* 0x0000e000ff1c7b82 */ /* 0x000e220000000a00 */
[----:B------:R-:W2:Y:S04]  /*1740*/  LDG.E.CONSTANT R20, desc[UR16][R20.64] ;  /* 0x0000001014147981 */ /* 0x000ea8000c1e9900 */
[----:B------:R-:W3:Y:S01]  /*1750*/  LDG.E.CONSTANT R18, desc[UR16][R18.64] ;  /* 0x0000001012127981 */ /* 0x000ee2000c1e9900 */
[----:B------:R-:W-:Y:S02]  /*1760*/  VIADD R12, R3, 0x1 ;  /* 0x00000001030c7836 */ /* 0x000fe40000000000 */
[----:B------:R-:W4:Y:S08]  /*1770*/  LDC.64 R8, c[0x0][0x3b8] ;  /* 0x0000ee00ff087b82 */ /* 0x000f300000000a00 */
[----:B------:R-:W1:Y:S01]  /*1780*/  LDC.64 R10, c[0x0][0x380] ;  /* 0x0000e000ff0a7b82 */ /* 0x000e620000000a00 */
[----:B0-----:R-:W-:-:S06]  /*1790*/  IMAD.WIDE.U32 R28, R5, 0x4, R28 ;  /* 0x00000004051c7825 */ /* 0x001fcc00078e001c */
[----:B------:R-:W5:Y:S01]  /*17a0*/  LDG.E.CONSTANT R28, desc[UR16][R28.64] ;  /* 0x000000101c1c7981 */ /* 0x000f62000c1e9900 */
[----:B------:R0:W0:Y:S08]  /*17b0*/  I2F.F64.U32 R6, R3 ;  /* 0x0000000300067312 */ /* 0x0000300000201800 */
[----:B------:R-:W0:Y:S01]  /*17c0*/  I2F.F64.U32 R12, R12 ;  /* 0x0000000c000c7312 */ /* 0x000e220000201800 */
[----:B------:R-:W-:Y:S07]  /*17d0*/  BSSY.RECONVERGENT B2, `(.L_x_57) ;  /* 0x0000020000027945 */ /* 0x000fee0003800200 */
[----:B--2---:R2:W0:Y:S08]  /*17e0*/  F2F.F64.F32 R24, R20 ;  /* 0x0000001400187310 */ /* 0x0044300000201800 */
[----:B---3--:R2:W3:Y:S08]  /*17f0*/  F2F.F64.F32 R26, R18 ;  /* 0x00000012001a7310 */ /* 0x0084f00000201800 */
[----:B-1-345:R2:W0:Y:S02]  /*1800*/  F2F.F64.F32 R30, R28 ;  /* 0x0000001c001e7310 */ /* 0x03a4240000201800 */
.L_x_59:
[----:B------:R-:W1:Y:S01]  /*1810*/  LDCU UR4, c[0x0][0x3a8] ;  /* 0x00007500ff0477ac */ /* 0x000e620008000800 */
[C---:B------:R-:W-:Y:S01]  /*1820*/  IADD3 R34, PT, PT, R5.reuse, 0x1, RZ ;  /* 0x0000000105227810 */ /* 0x040fe20007ffe0ff */
[----:B------:R-:W-:-:S04]  /*1830*/  IMAD.IADD R29, R5, 0x1, -R3 ;  /* 0x00000001051d7824 */ /* 0x000fc800078e0a03 */
[----:B--2---:R-:W-:-:S06]  /*1840*/  IMAD.WIDE R28, R29, 0x4, R10 ;  /* 0x000000041d1c7825 */ /* 0x004fcc00078e020a */
[----:B------:R-:W2:Y:S01]  /*1850*/  LDG.E.CONSTANT R28, desc[UR16][R28.64+0x4] ;  /* 0x000004101c1c7981 */ /* 0x000ea2000c1e9900 */
[----:B-1----:R-:W-:-:S13]  /*1860*/  ISETP.GE.AND P0, PT, R34, UR4, PT ;  /* 0x0000000422007c0c */ /* 0x002fda000bf06270 */
[----:B------:R-:W-:-:S06]  /*1870*/  @!P0 IMAD.WIDE.U32 R32, R5, 0x4, R10 ;  /* 0x0000000405208825 */ /* 0x000fcc00078e000a */
[----:B------:R-:W3:Y:S01]  /*1880*/  @!P0 LDG.E.CONSTANT R32, desc[UR16][R32.64+0x4] ;  /* 0x0000041020208981 */ /* 0x000ee2000c1e9900 */
[----:B0-----:R-:W-:Y:S02]  /*1890*/  DADD R14, R30, R14 ;  /* 0x000000001e0e7229 */ /* 0x001fe4000000000e */
[----:B------:R-:W-:-:S06]  /*18a0*/  DFMA R16, R6, R30, R16 ;  /* 0x0000001e0610722b */ /* 0x000fcc0000000010 */
[----:B------:R-:W-:-:S08]  /*18b0*/  DMUL R18, R22, -R14 ;  /* 0x8000000e16127228 */ /* 0x000fd00000000000 */
[----:B------:R-:W-:-:S08]  /*18c0*/  DFMA R18, R6, R16, R18 ;  /* 0x000000100612722b */ /* 0x000fd00000000012 */
[----:B------:R-:W-:-:S08]  /*18d0*/  DMUL R18, R24, R18 ;  /* 0x0000001218127228 */ /* 0x000fd00000000000 */
[----:B------:R-:W-:-:S08]  /*18e0*/  DFMA R20, R22, -R18, R14 ;  /* 0x800000121614722b */ /* 0x000fd0000000000e */
[----:B------:R-:W-:-:S08]  /*18f0*/  DMUL R20, R26, R20 ;  /* 0x000000141a147228 */ /* 0x000fd00000000000 */
[----:B------:R-:W-:Y:S01]  /*1900*/  DFMA R20, R12, R18, R20 ;  /* 0x000000120c14722b */ /* 0x000fe20000000014 */
[----:B------:R-:W-:-:S09]  /*1910*/  IMAD.IADD R5, R2, 0x1, R5 ;  /* 0x0000000102057824 */ /* 0x000fd200078e0205 */
[----:B------:R-:W0:Y:S01]  /*1920*/  F2F.F32.F64 R21, R20 ;  /* 0x0000001400157310 */ /* 0x000e220000301000 */
[----:B------:R-:W-:-:S05]  /*1930*/  IMAD.WIDE R4, R5, 0x4, R8 ;  /* 0x0000000405047825 */ /* 0x000fca00078e0208 */
[----:B0-----:R0:W-:Y:S01]  /*1940*/  STG.E desc[UR16][R4.64], R21 ;  /* 0x0000001504007986 */ /* 0x0011e2000c101910 */
[C---:B------:R-:W-:Y:S01]  /*1950*/  DADD R16, -R14.reuse, R16 ;  /* 0x000000000e107229 */ /* 0x040fe20000000110 */
[----:B--2---:R-:W1:Y:S08]  /*1960*/  F2F.F64.F32 R18, R28 ;  /* 0x0000001c00127310 */ /* 0x004e700000201800 */
[----:B---3--:R0:W2:Y:S01]  /*1970*/  @!P0 F2F.F64.F32 R30, R32 ;  /* 0x00000020001e8310 */ /* 0x0080a20000201800 */
[----:B------:R-:W-:Y:S01]  /*1980*/  ISETP.NE.AND P0, PT, R34, UR4, PT ;  /* 0x0000000422007c0c */ /* 0x000fe2000bf05270 */
[----:B-1----:R-:W-:-:S12]  /*1990*/  DADD R14, R14, -R18 ;  /* 0x000000000e0e7229 */ /* 0x002fd80000000812 */
[----:B0-----:R-:W-:Y:S05]  /*19a0*/  @!P0 BRA `(.L_x_58) ;  /* 0x0000000000088947 */ /* 0x001fea0003800000 */
[----:B------:R-:W-:Y:S01]  /*19b0*/  MOV R5, R34 ;  /* 0x0000002200057202 */ /* 0x000fe20000000f00 */
[----:B------:R-:W-:Y:S06]  /*19c0*/  BRA `(.L_x_59) ;  /* 0xfffffffc00907947 */ /* 0x000fec000383ffff */
.L_x_58:
[----:B------:R-:W-:Y:S05]  /*19d0*/  BSYNC.RECONVERGENT B2 ;  /* 0x0000000000027941 */ /* 0x000fea0003800200 */
.L_x_57:
[----:B------:R-:W-:Y:S05]  /*19e0*/  BRA `(.L_x_56) ;  /* 0x0000000400987947 */ /* 0x000fea0003800000 */
.L_x_39:
[----:B------:R-:W-:Y:S01]  /*19f0*/  ISETP.GE.U32.AND P0, PT, R24, 0x8, PT ;  /* 0x000000081800780c */ /* 0x000fe20003f06070 */
[----:B------:R-:W-:-:S12]  /*1a00*/  UMOV UR4, URZ ;  /* 0x000000ff00047c82 */ /* 0x000fd80008000000 */
[----:B------:R-:W-:Y:S05]  /*1a10*/  @!P0 BRA `(.L_x_60) ;  /* 0x0000000000448947 */ /* 0x000fea0003800000 */
[----:B------:R-:W0:Y:S01]  /*1a20*/  LDC.64 R6, c[0x0][0x3b8] ;  /* 0x0000ee00ff067b82 */ /* 0x000e220000000a00 */
[----:B------:R-:W-:Y:S01]  /*1a30*/  IMAD.MOV.U32 R3, RZ, RZ, 0x7fffffff ;  /* 0x7fffffffff037424 */ /* 0x000fe200078e00ff */
[----:B------:R-:W-:-:S06]  /*1a40*/  UMOV UR4, URZ ;  /* 0x000000ff00047c82 */ /* 0x000fcc0008000000 */
.L_x_61:
[----:B-1----:R-:W-:Y:S01]  /*1a50*/  VIADD R5, R2, UR4 ;  /* 0x0000000402057c36 */ /* 0x002fe20008000000 */
[----:B------:R-:W-:-:S03]  /*1a60*/  UIADD3 UR4, UPT, UPT, UR4, 0x8, URZ ;  /* 0x0000000804047890 */ /* 0x000fc6000fffe0ff */
[----:B0-----:R-:W-:Y:S01]  /*1a70*/  IMAD.WIDE R4, R5, 0x4, R6 ;  /* 0x0000000405047825 */ /* 0x001fe200078e0206 */
[----:B------:R-:W-:-:S04]  /*1a80*/  UISETP.NE.AND UP1, UPT, UR4, UR6, UPT ;  /* 0x000000060400728c */ /* 0x000fc8000bf25270 */
[----:B------:R1:W-:Y:S04]  /*1a90*/  STG.E desc[UR16][R4.64], R3 ;  /* 0x0000000304007986 */ /* 0x0003e8000c101910 */
[----:B------:R1:W-:Y:S04]  /*1aa0*/  STG.E desc[UR16][R4.64+0x4], R3 ;  /* 0x0000040304007986 */ /* 0x0003e8000c101910 */
[----:B------:R1:W-:Y:S04]  /*1ab0*/  STG.E desc[UR16][R4.64+0x8], R3 ;  /* 0x0000080304007986 */ /* 0x0003e8000c101910 */
[----:B------:R1:W-:Y:S04]  /*1ac0*/  STG.E desc[UR16][R4.64+0xc], R3 ;  /* 0x00000c0304007986 */ /* 0x0003e8000c101910 */
[----:B------:R1:W-:Y:S04]  /*1ad0*/  STG.E desc[UR16][R4.64+0x10], R3 ;  /* 0x0000100304007986 */ /* 0x0003e8000c101910 */
[----:B------:R1:W-:Y:S04]  /*1ae0*/  STG.E desc[UR16][R4.64+0x14], R3 ;  /* 0x0000140304007986 */ /* 0x0003e8000c101910 */
[----:B------:R1:W-:Y:S04]  /*1af0*/  STG.E desc[UR16][R4.64+0x18], R3 ;  /* 0x0000180304007986 */ /* 0x0003e8000c101910 */
[----:B------:R1:W-:Y:S01]  /*1b00*/  STG.E desc[UR16][R4.64+0x1c], R3 ;  /* 0x00001c0304007986 */ /* 0x0003e2000c101910 */
[----:B------:R-:W-:Y:S05]  /*1b10*/  BRA.U UP1, `(.L_x_61) ;  /* 0xfffffffd01cc7547 */ /* 0x000fea000b83ffff */
[----:B------:R-:W-:-:S05]  /*1b20*/  UMOV UR4, UR6 ;  /* 0x0000000600047c82 */ /* 0x000fca0008000000 */
.L_x_60:
[----:B------:R-:W-:-:S09]  /*1b30*/  UISETP.NE.AND UP1, UPT, UR12, URZ, UPT ;  /* 0x000000ff0c00728c */ /* 0x000fd2000bf25270 */
[----:B------:R-:W-:Y:S05]  /*1b40*/  BRA.U !UP1, `(.L_x_56) ;  /* 0x0000000509407547 */ /* 0x000fea000b800000 */
[----:B------:R-:W-:Y:S02]  /*1b50*/  UISETP.GE.U32.AND UP1, UPT, UR13, 0x3, UPT ;  /* 0x000000030d00788c */ /* 0x000fe4000bf26070 */
[----:B------:R-:W-:-:S07]  /*1b60*/  UISETP.NE.AND UP2, UPT, UR14, URZ, UPT ;  /* 0x000000ff0e00728c */ /* 0x000fce000bf45270 */
[----:B------:R-:W-:Y:S05]  /*1b70*/  BRA.U !UP1, `(.L_x_62) ;  /* 0x0000000109247547 */ /* 0x000fea000b800000 */
[----:B-1----:R-:W0:Y:S01]  /*1b80*/  LDC.64 R4, c[0x0][0x3b8] ;  /* 0x0000ee00ff047b82 */ /* 0x002e220000000a00 */
[----:B------:R-:W-:Y:S01]  /*1b90*/  IADD3 R3, PT, PT, R2, UR4, RZ ;  /* 0x0000000402037c10 */ /* 0x000fe2000fffe0ff */
[----:B------:R-:W-:Y:S01]  /*1ba0*/  IMAD.MOV.U32 R7, RZ, RZ, 0x7fffffff ;  /* 0x7fffffffff077424 */ /* 0x000fe200078e00ff */
[----:B------:R-:W-:-:S03]  /*1bb0*/  UIADD3 UR4, UPT, UPT, UR4, 0x4, URZ ;  /* 0x0000000404047890 */ /* 0x000fc6000fffe0ff */
[----:B0-----:R-:W-:-:S05]  /*1bc0*/  IMAD.WIDE R4, R3, 0x4, R4 ;  /* 0x0000000403047825 */ /* 0x001fca00078e0204 */
[----:B------:R0:W-:Y:S04]  /*1bd0*/  STG.E desc[UR16][R4.64], R7 ;  /* 0x0000000704007986 */ /* 0x0001e8000c101910 */
[----:B------:R0:W-:Y:S04]  /*1be0*/  STG.E desc[UR16][R4.64+0x4], R7 ;  /* 0x0000040704007986 */ /* 0x0001e8000c101910 */
[----:B------:R0:W-:Y:S04]  /*1bf0*/  STG.E desc[UR16][R4.64+0x8], R7 ;  /* 0x0000080704007986 */ /* 0x0001e8000c101910 */
[----:B------:R0:W-:Y:S02]  /*1c00*/  STG.E desc[UR16][R4.64+0xc], R7 ;  /* 0x00000c0704007986 */ /* 0x0001e4000c101910 */
.L_x_62:
[----:B------:R-:W-:Y:S05]  /*1c10*/  BRA.U !UP2, `(.L_x_56) ;  /* 0x000000050a0c7547 */ /* 0x000fea000b800000 */
[----:B------:R-:W-:Y:S02]  /*1c20*/  UISETP.NE.AND UP1, UPT, UR15, URZ, UPT ;  /* 0x000000ff0f00728c */ /* 0x000fe4000bf25270 */
[----:B------:R-:W-:-:S07]  /*1c30*/  UISETP.NE.AND UP2, UPT, UR7, URZ, UPT ;  /* 0x000000ff0700728c */ /* 0x000fce000bf45270 */
[----:B------:R-:W-:Y:S05]  /*1c40*/  BRA.U !UP1, `(.L_x_63) ;  /* 0x00000001091c7547 */ /* 0x000fea000b800000 */
[----:B01----:R-:W0:Y:S01]  /*1c50*/  LDC.64 R4, c[0x0][0x3b8] ;  /* 0x0000ee00ff047b82 */ /* 0x003e220000000a00 */
[----:B------:R-:W-:Y:S01]  /*1c60*/  VIADD R3, R2, UR4 ;  /* 0x0000000402037c36 */ /* 0x000fe20008000000 */
[----:B------:R-:W-:Y:S01]  /*1c70*/  MOV R7, 0x7fffffff ;  /* 0x7fffffff00077802 */ /* 0x000fe20000000f00 */
[----:B------:R-:W-:Y:S02]  /*1c80*/  UIADD3 UR4, UPT, UPT, UR4, 0x2, URZ ;  /* 0x0000000204047890 */ /* 0x000fe4000fffe0ff */
[----:B0-----:R-:W-:-:S05]  /*1c90*/  IMAD.WIDE R4, R3, 0x4, R4 ;  /* 0x0000000403047825 */ /* 0x001fca00078e0204 */
[----:B------:R2:W-:Y:S04]  /*1ca0*/  STG.E desc[UR16][R4.64], R7 ;  /* 0x0000000704007986 */ /* 0x0005e8000c101910 */
[----:B------:R2:W-:Y:S02]  /*1cb0*/  STG.E desc[UR16][R4.64+0x4], R7 ;  /* 0x0000040704007986 */ /* 0x0005e4000c101910 */
.L_x_63:
[----:B------:R-:W-:Y:S05]  /*1cc0*/  BRA.U !UP2, `(.L_x_56) ;  /* 0x000000010ae07547 */ /* 0x000fea000b800000 */
[----:B012---:R-:W0:Y:S01]  /*1cd0*/  LDC.64 R4, c[0x0][0x3b8] ;  /* 0x0000ee00ff047b82 */ /* 0x007e220000000a00 */
[----:B------:R-:W-:Y:S02]  /*1ce0*/  VIADD R3, R2, UR4 ;  /* 0x0000000402037c36 */ /* 0x000fe40008000000 */
[----:B------:R-:W-:Y:S02]  /*1cf0*/  IMAD.MOV.U32 R7, RZ, RZ, 0x7fffffff ;  /* 0x7fffffffff077424 */ /* 0x000fe400078e00ff */
[----:B0-----:R-:W-:-:S05]  /*1d00*/  IMAD.WIDE R2, R3, 0x4, R4 ;  /* 0x0000000403027825 */ /* 0x001fca00078e0204 */
[----:B------:R3:W-:Y:S01]  /*1d10*/  STG.E desc[UR16][R2.64], R7 ;  /* 0x0000000702007986 */ /* 0x0007e2000c101910 */
[----:B------:R-:W-:Y:S05]  /*1d20*/  BRA `(.L_x_56) ;  /* 0x0000000000c87947 */ /* 0x000fea0003800000 */
.L_x_38:
[----:B------:R-:W-:Y:S01]  /*1d30*/  ISETP.GE.U32.AND P0, PT, R24, 0x8, PT ;  /* 0x000000081800780c */ /* 0x000fe20003f06070 */
[----:B------:R-:W-:-:S12]  /*1d40*/  UMOV UR4, URZ ;  /* 0x000000ff00047c82 */ /* 0x000fd80008000000 */
[----:B------:R-:W-:Y:S05]  /*1d50*/  @!P0 BRA `(.L_x_64) ;  /* 0x0000000000448947 */ /* 0x000fea0003800000 */
[----:B------:R-:W0:Y:S01]  /*1d60*/  LDC.64 R6, c[0x0][0x3b8] ;  /* 0x0000ee00ff067b82 */ /* 0x000e220000000a00 */
[----:B------:R-:W-:Y:S01]  /*1d70*/  MOV R3, 0x7fffffff ;  /* 0x7fffffff00037802 */ /* 0x000fe20000000f00 */
[----:B------:R-:W-:-:S06]  /*1d80*/  UMOV UR4, URZ ;  /* 0x000000ff00047c82 */ /* 0x000fcc0008000000 */
.L_x_65:
        /* <DEDUP_REMOVED lines=14> */
.L_x_64:
[----:B------:R-:W-:-:S09]  /*1e70*/  UISETP.NE.AND UP1, UPT, UR12, URZ, UPT ;  /* 0x000000ff0c00728c */ /* 0x000fd2000bf25270 */
[----:B------:R-:W-:Y:S05]  /*1e80*/  BRA.U !UP1, `(.L_x_56) ;  /* 0x0000000109707547 */ /* 0x000fea000b800000 */
[----:B------:R-:W-:Y:S02]  /*1e90*/  UISETP.GE.U32.AND UP1, UPT, UR13, 0x3, UPT ;  /* 0x000000030d00788c */ /* 0x000fe4000bf26070 */
[----:B------:R-:W-:-:S07]  /*1ea0*/  UISETP.NE.AND UP2, UPT, UR14, URZ, UPT ;  /* 0x000000ff0e00728c */ /* 0x000fce000bf45270 */
[----:B------:R-:W-:Y:S05]  /*1eb0*/  BRA.U !UP1, `(.L_x_66) ;  /* 0x0000000109247547 */ /* 0x000fea000b800000 */
[----:B-1----:R-:W0:Y:S01]  /*1ec0*/  LDC.64 R4, c[0x0][0x3b8] ;  /* 0x0000ee00ff047b82 */ /* 0x002e220000000a00 */
[----:B------:R-:W-:Y:S01]  /*1ed0*/  VIADD R3, R2, UR4 ;  /* 0x0000000402037c36 */ /* 0x000fe20008000000 */
[----:B------:R-:W-:Y:S01]  /*1ee0*/  MOV R7, 0x7fffffff ;  /* 0x7fffffff00077802 */ /* 0x000fe20000000f00 */
[----:B------:R-:W-:Y:S02]  /*1ef0*/  UIADD3 UR4, UPT, UPT, UR4, 0x4, URZ ;  /* 0x0000000404047890 */ /* 0x000fe4000fffe0ff */
[----:B0-----:R-:W-:-:S05]  /*1f00*/  IMAD.WIDE R4, R3, 0x4, R4 ;  /* 0x0000000403047825 */ /* 0x001fca00078e0204 */
[----:B------:R0:W-:Y:S04]  /*1f10*/  STG.E desc[UR16][R4.64], R7 ;  /* 0x0000000704007986 */ /* 0x0001e8000c101910 */
[----:B------:R0:W-:Y:S04]  /*1f20*/  STG.E desc[UR16][R4.64+0x4], R7 ;  /* 0x0000040704007986 */ /* 0x0001e8000c101910 */
[----:B------:R0:W-:Y:S04]  /*1f30*/  STG.E desc[UR16][R4.64+0x8], R7 ;  /* 0x0000080704007986 */ /* 0x0001e8000c101910 */
[----:B------:R0:W-:Y:S02]  /*1f40*/  STG.E desc[UR16][R4.64+0xc], R7 ;  /* 0x00000c0704007986 */ /* 0x0001e4000c101910 */
.L_x_66:
[----:B------:R-:W-:Y:S05]  /*1f50*/  BRA.U !UP2, `(.L_x_56) ;  /* 0x000000010a3c7547 */ /* 0x000fea000b800000 */
[----:B------:R-:W-:Y:S01]  /*1f60*/  ISETP.NE.AND P0, PT, RZ, UR7, PT ;  /* 0x00000007ff007c0c */ /* 0x000fe2000bf05270 */
[----:B------:R-:W-:-:S12]  /*1f70*/  UISETP.NE.AND UP1, UPT, UR15, URZ, UPT ;  /* 0x000000ff0f00728c */ /* 0x000fd8000bf25270 */
[----:B0-----:R-:W0:Y:S01]  /*1f80*/  @P0 LDC.64 R6, c[0x0][0x3b8] ;  /* 0x0000ee00ff060b82 */ /* 0x001e220000000a00 */
[----:B------:R-:W-:Y:S05]  /*1f90*/  BRA.U !UP1, `(.L_x_67) ;  /* 0x00000001091c7547 */ /* 0x000fea000b800000 */
[----:B-1----:R-:W1:Y:S01]  /*1fa0*/  LDC.64 R4, c[0x0][0x3b8] ;  /* 0x0000ee00ff047b82 */ /* 0x002e620000000a00 */
[----:B------:R-:W-:Y:S01]  /*1fb0*/  VIADD R3, R2, UR4 ;  /* 0x0000000402037c36 */ /* 0x000fe20008000000 */
[----:B------:R-:W-:Y:S01]  /*1fc0*/  UIADD3 UR4, UPT, UPT, UR4, 0x2, URZ ;  /* 0x0000000204047890 */ /* 0x000fe2000fffe0ff */
[----:B------:R-:W-:Y:S02]  /*1fd0*/  IMAD.MOV.U32 R9, RZ, RZ, 0x7fffffff ;  /* 0x7fffffffff097424 */ /* 0x000fe400078e00ff */
[----:B-1----:R-:W-:-:S05]  /*1fe0*/  IMAD.WIDE R4, R3, 0x4, R4 ;  /* 0x0000000403047825 */ /* 0x002fca00078e0204 */
[----:B------:R2:W-:Y:S04]  /*1ff0*/  STG.E desc[UR16][R4.64], R9 ;  /* 0x0000000904007986 */ /* 0x0005e8000c101910 */
[----:B------:R2:W-:Y:S02]  /*2000*/  STG.E desc[UR16][R4.64+0x4], R9 ;  /* 0x0000040904007986 */ /* 0x0005e4000c101910 */
.L_x_67:
[----:B-1----:R-:W-:Y:S01]  /*2010*/  @P0 IADD3 R3, PT, PT, R2, UR4, RZ ;  /* 0x0000000402030c10 */ /* 0x002fe2000fffe0ff */
[----:B--2---:R-:W-:-:S04]  /*2020*/  @P0 IMAD.MOV.U32 R5, RZ, RZ, 0x7fffffff ;  /* 0x7fffffffff050424 */ /* 0x004fc800078e00ff */
[----:B0-----:R-:W-:-:S05]  /*2030*/  @P0 IMAD.WIDE R2, R3, 0x4, R6 ;  /* 0x0000000403020825 */ /* 0x001fca00078e0206 */
[----:B------:R2:W-:Y:S02]  /*2040*/  @P0 STG.E desc[UR16][R2.64], R5 ;  /* 0x0000000502000986 */ /* 0x0005e4000c101910 */
.L_x_56:
[----:B------:R-:W-:Y:S05]  /*2050*/  BSYNC.RECONVERGENT B0 ;  /* 0x0000000000007941 */ /* 0x000fea0003800200 */
.L_x_37:
[----:B------:R-:W-:Y:S05]  /*2060*/  @!P1 BRA `(.L_x_68) ;  /* 0xffffffe0005c9947 */ /* 0x000fea000383ffff */
[----:B------:R-:W-:Y:S05]  /*2070*/  BSYNC.RECONVERGENT B1 ;  /* 0x0000000000017941 */ /* 0x000fea0003800200 */
.L_x_36:
[----:B------:R-:W-:Y:S05]  /*2080*/  EXIT ;  /* 0x000000000000794d */ /* 0x000fea0003800000 */
.L_x_35:
[----:B0-----:R-:W0:Y:S01]  /*2090*/  LDC.64 R6, c[0x0][0x388] ;  /* 0x0000e200ff067b82 */ /* 0x001e220000000a00 */
[----:B-1----:R-:W1:Y:S01]  /*20a0*/  LDCU.64 UR8, c[0x0][0x3a8] ;  /* 0x00007500ff0877ac */ /* 0x002e620008000a00 */
[----:B0-----:R-:W-:-:S05]  /*20b0*/  IMAD.WIDE R6, R0, 0x4, R6 ;  /* 0x0000000400067825 */ /* 0x001fca00078e0206 */
[----:B--2---:R-:W2:Y:S01]  /*20c0*/  LDG.E.CONSTANT R2, desc[UR16][R6.64] ;  /* 0x0000001006027981 */ /* 0x004ea2000c1e9900 */
[----:B-1----:R-:W-:Y:S01]  /*20d0*/  IMAD.U32 R3, RZ, RZ, UR8 ;  /* 0x00000008ff037e24 */ /* 0x002fe2000f8e00ff */
[----:B------:R-:W-:Y:S01]  /*20e0*/  MOV R4, R0 ;  /* 0x0000000000047202 */ /* 0x000fe20000000f00 */
[----:B------:R-:W-:Y:S01]  /*20f0*/  VIADD R0, R0, UR5 ;  /* 0x0000000500007c36 */ /* 0x000fe20008000000 */
[----:B------:R-:W-:Y:S04]  /*2100*/  BSSY.RECONVERGENT B0, `(.L_x_69) ;  /* 0x000021d000007945 */ /* 0x000fe80003800200 */
[----:B------:R-:W-:Y:S02]  /*2110*/  ISETP.GE.AND P1, PT, R0, UR9, PT ;  /* 0x0000000900007c0c */ /* 0x000fe4000bf26270 */
[----:B--2---:R-:W-:-:S04]  /*2120*/  ISETP.GT.AND P0, PT, R2, R3, PT ;  /* 0x000000030200720c */ /* 0x004fc80003f04270 */
[----:B------:R-:W-:-:S04]  /*2130*/  ISETP.LT.OR P0, PT, R2, 0x2, P0 ;  /* 0x000000020200780c */ /* 0x000fc80000701670 */
[----:B------:R-:W-:-:S04]  /*2140*/  PLOP3.LUT P0, PT, P0, PT, UP0, 0xea, 0xae ;  /* 0x0000000000ae781c */ /* 0x000fc8000070fd0a */
[----:B------:R-:W-:-:S13]  /*2150*/  ISETP.GT.OR P0, PT, R2, UR10, P0 ;  /* 0x0000000a02007c0c */ /* 0x000fda0008704670 */
[----:B---3--:R-:W-:Y:S05]  /*2160*/  @P0 BRA `(.L_x_70) ;  /* 0x0000002000580947 */ /* 0x008fea0003800000 */
[----:B------:R-:W0:Y:S08]  /*2170*/  LDC.64 R8, c[0x0][0x390] ;  /* 0x0000e400ff087b82 */ /* 0x000e300000000a00 */
[----:B------:R-:W1:Y:S08]  /*2180*/  LDC.64 R20, c[0x0][0x398] ;  /* 0x0000e600ff147b82 */ /* 0x000e700000000a00 */
[----:B------:R-:W2:Y:S01]  /*2190*/  LDC.64 R18, c[0x0][0x3a0] ;  /* 0x0000e800ff127b82 */ /* 0x000ea20000000a00 */
[----:B0-----:R-:W-:-:S06]  /*21a0*/  IMAD.WIDE R8, R4, 0x4, R8 ;  /* 0x0000000404087825 */ /* 0x001fcc00078e0208 */
[----:B------:R-:W3:Y:S01]  /*21b0*/  LDG.E.CONSTANT R8, desc[UR16][R8.64] ;  /* 0x0000001008087981 */ /* 0x000ee2000c1e9900 */
[----:B------:R-:W-:Y:S01]  /*21c0*/  VIADD R6, R2, UR11 ;  /* 0x0000000b02067c36 */ /* 0x000fe20008000000 */
[----:B------:R-:W-:Y:S01]  /*21d0*/  BSSY.RECONVERGENT B1, `(.L_x_71) ;  /* 0x000003e000017945 */ /* 0x000fe20003800200 */
[----:B-1----:R-:W-:-:S03]  /*21e0*/  IMAD.WIDE R20, R4, 0x4, R20 ;  /* 0x0000000404147825 */ /* 0x002fc600078e0214 */
[----:B------:R-:W-:Y:S01]  /*21f0*/  ISETP.GE.AND P0, PT, R6, 0x1, PT ;  /* 0x000000010600780c */ /* 0x000fe20003f06270 */
[----:B--2---:R-:W-:Y:S01]  /*2200*/  IMAD.WIDE R18, R4, 0x4, R18 ;  /* 0x0000000404127825 */ /* 0x004fe200078e0212 */
[----:B---3--:R0:W1:Y:S11]  /*2210*/  F2F.F64.F32 R22, R8 ;  /* 0x0000000800167310 */ /* 0x0080760000201800 */
[----:B------:R-:W-:Y:S05]  /*2220*/  @!P0 BRA `(.L_x_72) ;  /* 0x0000000000e08947 */ /* 0x000fea0003800000 */
[C---:B------:R-:W-:Y:S01]  /*2230*/  ISETP.GE.U32.AND P0, PT, R6.reuse, 0x8, PT ;  /* 0x000000080600780c */ /* 0x040fe20003f06070 */
[----:B------:R-:W-:Y:S01]  /*2240*/  BSSY.RECONVERGENT B2, `(.L_x_73) ;  /* 0x0000016000027945 */ /* 0x000fe20003800200 */
[----:B------:R-:W-:Y:S01]  /*2250*/  LOP3.LUT R13, R6, 0x7, RZ, 0xc0, !PT ;  /* 0x00000007060d7812 */ /* 0x000fe200078ec0ff */
[----:B------:R-:W-:-:S03]  /*2260*/  HFMA2 R5, -RZ, RZ, 0, 0 ;  /* 0x00000000ff057431 */ /* 0x000fc600000001ff */
[----:B------:R-:W-:-:S07]  /*2270*/  ISETP.NE.AND P2, PT, R13, RZ, PT ;  /* 0x000000ff0d00720c */ /* 0x000fce0003f45270 */
[----:B------:R-:W-:Y:S06]  /*2280*/  @!P0 BRA `(.L_x_74) ;  /* 0x0000000000448947 */ /* 0x000fec0003800000 */
[----:B------:R-:W2:Y:S01]  /*2290*/  LDC.64 R10, c[0x0][0x3b8] ;  /* 0x0000ee00ff0a7b82 */ /* 0x000ea20000000a00 */
[----:B------:R-:W-:Y:S01]  /*22a0*/  LOP3.LUT R5, R6, 0x7ffffff8, RZ, 0xc0, !PT ;  /* 0x7ffffff806057812 */ /* 0x000fe200078ec0ff */
[----:B------:R-:W-:Y:S02]  /*22b0*/  IMAD.MOV.U32 R12, RZ, RZ, RZ ;  /* 0x000000ffff0c7224 */ /* 0x000fe400078e00ff */
[----:B------:R-:W-:-:S07]  /*22c0*/  IMAD.MOV.U32 R7, RZ, RZ, 0x7fffffff ;  /* 0x7fffffffff077424 */ /* 0x000fce00078e00ff */
.L_x_75:
[----:B---3--:R-:W-:Y:S01]  /*22d0*/  IMAD R9, R4, R3, R12 ;  /* 0x0000000304097224 */ /* 0x008fe200078e020c */
[----:B------:R-:W-:-:S03]  /*22e0*/  IADD3 R12, PT, PT, R12, 0x8, RZ ;  /* 0x000000080c0c7810 */ /* 0x000fc60007ffe0ff */
[----:B0-2---:R-:W-:Y:S01]  /*22f0*/  IMAD.WIDE R8, R9, 0x4, R10 ;  /* 0x0000000409087825 */ /* 0x005fe200078e020a */
[----:B------:R-:W-:-:S04]  /*2300*/  ISETP.NE.AND P0, PT, R12, R5, PT ;  /* 0x000000050c00720c */ /* 0x000fc80003f05270 */
        /* <DEDUP_REMOVED lines=8> */
[----:B------:R-:W-:Y:S05]  /*2390*/  @P0 BRA `(.L_x_75) ;  /* 0xfffffffc00cc0947 */ /* 0x000fea000383ffff */
.L_x_74:
[----:B------:R-:W-:Y:S05]  /*23a0*/  BSYNC.RECONVERGENT B2 ;  /* 0x0000000000027941 */ /* 0x000fea0003800200 */
.L_x_73:
[----:B------:R-:W-:Y:S05]  /*23b0*/  @!P2 BRA `(.L_x_72) ;  /* 0x00000000007ca947 */ /* 0x000fea0003800000 */
[----:B------:R-:W-:Y:S01]  /*23c0*/  ISETP.GE.U32.AND P0, PT, R13, 0x4, PT ;  /* 0x000000040d00780c */ /* 0x000fe20003f06070 */
[----:B------:R-:W-:Y:S01]  /*23d0*/  BSSY.RECONVERGENT B2, `(.L_x_76) ;  /* 0x000000d000027945 */ /* 0x000fe20003800200 */
[----:B------:R-:W-:-:S04]  /*23e0*/  LOP3.LUT R10, R6, 0x3, RZ, 0xc0, !PT ;  /* 0x00000003060a7812 */ /* 0x000fc800078ec0ff */
[----:B------:R-:W-:-:S07]  /*23f0*/  ISETP.NE.AND P2, PT, R10, RZ, PT ;  /* 0x000000ff0a00720c */ /* 0x000fce0003f45270 */
[----:B------:R-:W-:Y:S06]  /*2400*/  @!P0 BRA `(.L_x_77) ;  /* 0x0000000000248947 */ /* 0x000fec0003800000 */
[----:B0--3--:R-:W0:Y:S01]  /*2410*/  LDC.64 R8, c[0x0][0x3b8] ;  /* 0x0000ee00ff087b82 */ /* 0x009e220000000a00 */
[----:B------:R-:W-:Y:S02]  /*2420*/  IMAD R7, R4, R3, R5 ;  /* 0x0000000304077224 */ /* 0x000fe400078e0205 */
[----:B------:R-:W-:Y:S02]  /*2430*/  IMAD.MOV.U32 R11, RZ, RZ, 0x7fffffff ;  /* 0x7fffffffff0b7424 */ /* 0x000fe400078e00ff */
[----:B------:R-:W-:Y:S02]  /*2440*/  VIADD R5, R5, 0x4 ;  /* 0x0000000405057836 */ /* 0x000fe40000000000 */
[----:B0-----:R-:W-:-:S05]  /*2450*/  IMAD.WIDE R8, R7, 0x4, R8 ;  /* 0x0000000407087825 */ /* 0x001fca00078e0208 */
[----:B------:R2:W-:Y:S04]  /*2460*/  STG.E desc[UR16][R8.64], R11 ;  /* 0x0000000b08007986 */ /* 0x0005e8000c101910 */
[----:B------:R2:W-:Y:S04]  /*2470*/  STG.E desc[UR16][R8.64+0x4], R11 ;  /* 0x0000040b08007986 */ /* 0x0005e8000c101910 */
[----:B------:R2:W-:Y:S04]  /*2480*/  STG.E desc[UR16][R8.64+0x8], R11 ;  /* 0x0000080b08007986 */ /* 0x0005e8000c101910 */
[----:B------:R2:W-:Y:S02]  /*2490*/  STG.E desc[UR16][R8.64+0xc], R11 ;  /* 0x00000c0b08007986 */ /* 0x0005e4000c101910 */
.L_x_77:
[----:B------:R-:W-:Y:S05]  /*24a0*/  BSYNC.RECONVERGENT B2 ;  /* 0x0000000000027941 */ /* 0x000fea0003800200 */
.L_x_76:
[----:B------:R-:W-:Y:S05]  /*24b0*/  @!P2 BRA `(.L_x_72) ;  /* 0x00000000003ca947 */ /* 0x000fea0003800000 */
[----:B---3--:R-:W-:Y:S02]  /*24c0*/  LOP3.LUT R7, R6, 0x1, RZ, 0xc0, !PT ;  /* 0x0000000106077812 */ /* 0x008fe400078ec0ff */
[----:B------:R-:W-:Y:S02]  /*24d0*/  ISETP.NE.AND P0, PT, R10, 0x1, PT ;  /* 0x000000010a00780c */ /* 0x000fe40003f05270 */
[----:B------:R-:W-:-:S11]  /*24e0*/  ISETP.NE.U32.AND P2, PT, R7, 0x1, PT ;  /* 0x000000010700780c */ /* 0x000fd60003f45070 */
[----:B0-2---:R-:W0:Y:S01]  /*24f0*/  @P0 LDC.64 R8, c[0x0][0x3b8] ;  /* 0x0000ee00ff080b82 */ /* 0x005e220000000a00 */
[----:B------:R-:W-:Y:S01]  /*2500*/  @P0 IMAD R11, R4, R3, R5 ;  /* 0x00000003040b0224 */ /* 0x000fe200078e0205 */
[----:B------:R-:W-:Y:S01]  /*2510*/  @P0 IADD3 R5, PT, PT, R5, 0x2, RZ ;  /* 0x0000000205050810 */ /* 0x000fe20007ffe0ff */
[----:B------:R-:W-:-:S04]  /*2520*/  @P0 IMAD.MOV.U32 R7, RZ, RZ, 0x7fffffff ;  /* 0x7fffffffff070424 */ /* 0x000fc800078e00ff */
[----:B------:R-:W-:Y:S01]  /*2530*/  @!P2 IMAD R5, R4, R3, R5 ;  /* 0x000000030405a224 */ /* 0x000fe200078e0205 */
[----:B------:R-:W2:Y:S01]  /*2540*/  @!P2 LDC.64 R12, c[0x0][0x3b8] ;  /* 0x0000ee00ff0cab82 */ /* 0x000ea20000000a00 */
[----:B0-----:R-:W-:-:S05]  /*2550*/  @P0 IMAD.WIDE R10, R11, 0x4, R8 ;  /* 0x000000040b0a0825 */ /* 0x001fca00078e0208 */
[----:B------:R4:W-:Y:S01]  /*2560*/  @P0 STG.E desc[UR16][R10.64], R7 ;  /* 0x000000070a000986 */ /* 0x0009e2000c101910 */
[----:B--2---:R-:W-:-:S03]  /*2570*/  @!P2 IMAD.WIDE R8, R5, 0x4, R12 ;  /* 0x000000040508a825 */ /* 0x004fc600078e020c */
[----:B------:R4:W-:Y:S01]  /*2580*/  @P0 STG.E desc[UR16][R10.64+0x4], R7 ;  /* 0x000004070a000986 */ /* 0x0009e2000c101910 */
[----:B------:R-:W-:-:S05]  /*2590*/  @!P2 IMAD.MOV.U32 R5, RZ, RZ, 0x7fffffff ;  /* 0x7fffffffff05a424 */ /* 0x000fca00078e00ff */
[----:B------:R4:W-:Y:S02]  /*25a0*/  @!P2 STG.E desc[UR16][R8.64], R5 ;  /* 0x000000050800a986 */ /* 0x0009e4000c101910 */
.L_x_72:
[----:B------:R-:W-:Y:S05]  /*25b0*/  BSYNC.RECONVERGENT B1 ;  /* 0x0000000000017941 */ /* 0x000fea0003800200 */
.L_x_71:
[C---:B0-234-:R-:W-:Y:S01]  /*25c0*/  VIADD R8, R2.reuse, 0xfffffffe ;  /* 0xfffffffe02087836 */ /* 0x05dfe20000000000 */
[----:B------:R-:W-:Y:S01]  /*25d0*/  IADD3 R5, PT, PT, R2, -0x1, RZ ;  /* 0xffffffff02057810 */ /* 0x000fe20007ffe0ff */
[----:B------:R-:W-:Y:S01]  /*25e0*/  BSSY.RECONVERGENT B1, `(.L_x_78) ;  /* 0x0000070000017945 */ /* 0x000fe20003800200 */
[----:B------:R-:W-:Y:S02]  /*25f0*/  CS2R R16, SRZ ;  /* 0x0000000000107805 */ /* 0x000fe4000001ff00 */
[----:B------:R-:W-:Y:S02]  /*2600*/  CS2R R14, SRZ ;  /* 0x00000000000e7805 */ /* 0x000fe4000001ff00 */
[----:B------:R-:W-:Y:S01]  /*2610*/  ISETP.GE.U32.AND P0, PT, R8, 0xf, PT ;  /* 0x0000000f0800780c */ /* 0x000fe20003f06070 */
[----:B------:R-:W-:Y:S01]  /*2620*/  IMAD.MOV.U32 R8, RZ, RZ, RZ ;  /* 0x000000ffff087224 */ /* 0x000fe200078e00ff */
[----:B------:R-:W-:-:S04]  /*2630*/  LOP3.LUT R7, R5, 0xf, RZ, 0xc0, !PT ;  /* 0x0000000f05077812 */ /* 0x000fc800078ec0ff */
[----:B------:R-:W-:-:S07]  /*2640*/  ISETP.NE.AND P2, PT, R7, RZ, PT ;  /* 0x000000ff0700720c */ /* 0x000fce0003f45270 */
[----:B------:R-:W-:Y:S06]  /*2650*/  @!P0 BRA `(.L_x_79) ;  /* 0x0000000400a08947 */ /* 0x000fec0003800000 */
[----:B------:R-:W0:Y:S01]  /*2660*/  LDC.64 R12, c[0x0][0x380] ;  /* 0x0000e000ff0c7b82 */ /* 0x000e220000000a00 */
[----:B------:R-:W-:Y:S02]  /*2670*/  LOP3.LUT R8, R5, 0xfffffff0, RZ, 0xc0, !PT ;  /* 0xfffffff005087812 */ /* 0x000fe400078ec0ff */
[----:B------:R-:W-:Y:S02]  /*2680*/  CS2R R16, SRZ ;  /* 0x0000000000107805 */ /* 0x000fe4000001ff00 */
[----:B------:R-:W-:-:S07]  /*2690*/  MOV R59, RZ ;  /* 0x000000ff003b7202 */ /* 0x000fce0000000f00 */
.L_x_80:
[----:B------:R-:W-:-:S04]  /*26a0*/  VIADD R35, R59, UR6 ;  /* 0x000000063b237c36 */ /* 0x000fc80008000000 */
        /* <DEDUP_REMOVED lines=28> */
[C---:B------:R-:W-:Y:S01]  /*2870*/  VIADD R44, R59.reuse, 0xb ;  /* 0x0000000b3b2c7836 */ /* 0x040fe20000000000 */
[C---:B------:R-:W-:Y:S01]  /*2880*/  IADD3 R46, PT, PT, R59.reuse, 0xc, RZ ;  /* 0x0000000c3b2e7810 */ /* 0x040fe20007ffe0ff */
[C---:B------:R-:W-:Y:S01]  /*2890*/  VIADD R48, R59.reuse, 0xd ;  /* 0x0000000d3b307836 */ /* 0x040fe20000000000 */
[----:B------:R-:W-:Y:S01]  /*28a0*/  I2F.F64.U32 R26, R26 ;  /* 0x0000001a001a7312 */ /* 0x000fe20000201800 */
[C---:B------:R-:W-:Y:S01]  /*28b0*/  IADD3 R50, PT, PT, R59.reuse, 0xe, RZ ;  /* 0x0000000e3b327810 */ /* 0x040fe20007ffe0ff */
[C---:B------:R-:W-:Y:S01]  /*28c0*/  VIADD R52, R59.reuse, 0xf ;  /* 0x0000000f3b347836 */ /* 0x040fe20000000000 */
[----:B------:R-:W-:-:S04]  /*28d0*/  IADD3 R59, PT, PT, R59, 0x10, RZ ;  /* 0x000000103b3b7810 */ /* 0x000fc80007ffe0ff */
[----:B------:R-:W-:Y:S01]  /*28e0*/  ISETP.NE.AND P0, PT, R59, R8, PT ;  /* 0x000000083b00720c */ /* 0x000fe20003f05270 */
        /* <DEDUP_REMOVED lines=63> */
.L_x_79:
[----:B------:R-:W-:Y:S05]  /*2ce0*/  BSYNC.RECONVERGENT B1 ;  /* 0x0000000000017941 */ /* 0x000fea0003800200 */
.L_x_78:
        /* <DEDUP_REMOVED lines=28> */
[C---:B0-----:R-:W-:Y:S01]  /*2eb0*/  VIADD R10, R8.reuse, 0x5 ;  /* 0x00000005080a7836 */ /* 0x041fe20000000000 */
[C---:B------:R-:W-:Y:S01]  /*2ec0*/  IADD3 R24, PT, PT, R8.reuse, 0x6, RZ ;  /* 0x0000000608187810 */ /* 0x040fe20007ffe0ff */
[----:B------:R-:W-:Y:S01]  /*2ed0*/  I2F.F64.U32 R34, R34 ;  /* 0x0000002200227312 */ /* 0x000fe20000201800 */
[C---:B-1----:R-:W-:Y:S01]  /*2ee0*/  VIADD R12, R8.reuse, 0x7 ;  /* 0x00000007080c7836 */ /* 0x042fe20000000000 */
[----:B------:R-:W-:-:S06]  /*2ef0*/  IADD3 R8, PT, PT, R8, 0x8, RZ ;  /* 0x0000000808087810 */ /* 0x000fcc0007ffe0ff */
        /* <DEDUP_REMOVED lines=31> */
.L_x_84:
[----:B------:R-:W-:Y:S05]  /*30f0*/  BSYNC.RECONVERGENT B2 ;  /* 0x0000000000027941 */ /* 0x000fea0003800200 */
.L_x_83:
        /* <DEDUP_REMOVED lines=14> */
[----:B------:R-:W2:Y:S02]  /*31e0*/  LDG.E.CONSTANT R7, desc[UR16][R10.64] ;  /* 0x000000100a077981 */ /* 0x000ea4000c1e9900 */
[----:B------:R-:W-:-:S05]  /*31f0*/  LEA.HI.X R25, R9, UR9, R12, 0x2, P0 ;  /* 0x0000000909197c11 */ /* 0x000fca00080f140c */
[----:B------:R-:W3:Y:S04]  /*3200*/  LDG.E.CONSTANT R26, desc[UR16][R24.64+0x4] ;  /* 0x00000410181a7981 */ /* 0x000ee8000c1e9900 */
[----:B------:R0:W4:Y:S04]  /*3210*/  LDG.E.CONSTANT R34, desc[UR16][R24.64+0x8] ;  /* 0x0000081018227981 */ /* 0x000128000c1e9900 */
[----:B------:R-:W0:Y:S01]  /*3220*/  LDG.E.CONSTANT R35, desc[UR16][R24.64+0xc] ;  /* 0x00000c1018237981 */ /* 0x000e22000c1e9900 */
[C---:B------:R-:W-:Y:S01]  /*3230*/  VIADD R9, R8.reuse, 0x1 ;  /* 0x0000000108097836 */ /* 0x040fe20000000000 */
[C---:B------:R-:W-:Y:S01]  /*3240*/  IADD3 R28, PT, PT, R8.reuse, 0x2, RZ ;  /* 0x00000002081c7810 */ /* 0x040fe20007ffe0ff */
[C---:B------:R-:W-:Y:S01]  /*3250*/  VIADD R30, R8.reuse, 0x3 ;  /* 0x00000003081e7836 */ /* 0x040fe20000000000 */
[----:B------:R-:W-:Y:S01]  /*3260*/  IADD3 R8, PT, PT, R8, 0x4, RZ ;  /* 0x0000000408087810 */ /* 0x000fe20007ffe0ff */
[----:B------:R-:W-:Y:S08]  /*3270*/  I2F.F64.U32 R12, R9 ;  /* 0x00000009000c7312 */ /* 0x000ff00000201800 */
[----:B------:R-:W-:Y:S08]  /*3280*/  I2F.F64.U32 R28, R28 ;  /* 0x0000001c001c7312 */ /* 0x000ff00000201800 */
[----:B------:R-:W-:Y:S08]  /*3290*/  I2F.F64.U32 R30, R30 ;  /* 0x0000001e001e7312 */ /* 0x000ff00000201800 */
[----:B------:R-:W-:Y:S08]  /*32a0*/  I2F.F64.U32 R32, R8 ;  /* 0x0000000800207312 */ /* 0x000ff00000201800 */
[----:B--2---:R-:W2:Y:S08]  /*32b0*/  F2F.F64.F32 R10, R7 ;  /* 0x00000007000a7310 */ /* 0x004eb00000201800 */
[----:B---3--:R-:W3:Y:S01]  /*32c0*/  F2F.F64.F32 R26, R26 ;  /* 0x0000001a001a7310 */ /* 0x008ee20000201800 */
[----:B--2---:R-:W-:-:S07]  /*32d0*/  DFMA R12, R10, R12, R16 ;  /* 0x0000000c0a0c722b */ /* 0x004fce0000000010 */
[----:B0-----:R-:W-:Y:S01]  /*32e0*/  F2F.F64.F32 R24, R35 ;  /* 0x0000002300187310 */ /* 0x001fe20000201800 */
[----:B------:R-:W-:Y:S02]  /*32f0*/  DADD R10, R14, R10 ;  /* 0x000000000e0a7229 */ /* 0x000fe4000000000a */
[----:B---3--:R-:W-:-:S05]  /*3300*/  DFMA R12, R26, R28, R12 ;  /* 0x0000001c1a0c722b */ /* 0x008fca000000000c */
[----:B----4-:R-:W0:Y:S01]  /*3310*/  F2F.F64.F32 R14, R34 ;  /* 0x00000022000e7310 */ /* 0x010e220000201800 */
[----:B------:R-:W-:Y:S02]  /*3320*/  DADD R10, R10, R26 ;  /* 0x000000000a0a7229 */ /* 0x000fe4000000001a */
[----:B0-----:R-:W-:-:S06]  /*3330*/  DFMA R12, R14, R30, R12 ;  /* 0x0000001e0e0c722b */ /* 0x001fcc000000000c */
[----:B------:R-:W-:Y:S02]  /*3340*/  DADD R10, R10, R14 ;  /* 0x000000000a0a7229 */ /* 0x000fe4000000000e */
[----:B------:R-:W-:-:S06]  /*3350*/  DFMA R16, R24, R32, R12 ;  /* 0x000000201810722b */ /* 0x000fcc000000000c */
[----:B------:R-:W-:-:S11]  /*3360*/  DADD R14, R10, R24 ;  /* 0x000000000a0e7229 */ /* 0x000fd60000000018 */
.L_x_86:
[----:B------:R-:W-:Y:S05]  /*3370*/  BSYNC.RECONVERGENT B2 ;  /* 0x0000000000027941 */ /* 0x000fea0003800200 */
.L_x_85:
[----:B------:R-:W-:Y:S05]  /*3380*/  @!P2 BRA `(.L_x_82) ;  /* 0x000000000078a947 */ /* 0x000fea0003800000 */
[----:B------:R-:W0:Y:S08]  /*3390*/  LDC R9, c[0x0][0x3b0] ;  /* 0x0000ec00ff097b82 */ /* 0x000e300000000800 */
[----:B------:R-:W2:Y:S01]  /*33a0*/  LDC.64 R10, c[0x0][0x380] ;  /* 0x0000e000ff0a7b82 */ /* 0x000ea20000000a00 */
[----:B0-----:R-:W-:-:S04]  /*33b0*/  IMAD.IADD R7, R8, 0x1, R9 ;  /* 0x0000000108077824 */ /* 0x001fc800078e0209 */
[----:B--2---:R-:W-:-:S06]  /*33c0*/  IMAD.WIDE.U32 R10, R7, 0x4, R10 ;  /* 0x00000004070a7825 */ /* 0x004fcc00078e000a */
[----:B------:R-:W2:Y:S01]  /*33d0*/  LDG.E.CONSTANT R10, desc[UR16][R10.64] ;  /* 0x000000100a0a7981 */ /* 0x000ea2000c1e9900 */
[----:B------:R-:W-:Y:S02]  /*33e0*/  IADD3 R24, PT, PT, R8, 0x1, RZ ;  /* 0x0000000108187810 */ /* 0x000fe40007ffe0ff */
[----:B------:R-:W-:-:S04]  /*33f0*/  ISETP.NE.AND P0, PT, R5, 0x1, PT ;  /* 0x000000010500780c */ /* 0x000fc80003f05270 */
        /* <DEDUP_REMOVED lines=23> */
.L_x_82:
[----:B------:R-:W-:Y:S05]  /*3570*/  BSYNC.RECONVERGENT B1 ;  /* 0x0000000000017941 */ /* 0x000fea0003800200 */
.L_x_81:
[----:B------:R-:W-:-:S13]  /*3580*/  ISETP.GE.AND P0, PT, R6, R3, PT ;  /* 0x000000030600720c */ /* 0x000fda0003f06270 */
[----:B------:R-:W-:Y:S05]  /*3590*/  @P0 BRA `(.L_x_70) ;  /* 0x0000000c004c0947 */ /* 0x000fea0003800000 */
[----:B------:R-:W0:Y:S01]  /*35a0*/  LDCU.64 UR8, c[0x0][0x380] ;  /* 0x00007000ff0877ac */ /* 0x000e220008000a00 */
[----:B------:R-:W2:Y:S01]  /*35b0*/  LDG.E.CONSTANT R20, desc[UR16][R20.64] ;  /* 0x0000001014147981 */ /* 0x000ea2000c1e9900 */
[----:B------:R-:W3:Y:S03]  /*35c0*/  LDC.64 R12, c[0x0][0x3b8] ;  /* 0x0000ee00ff0c7b82 */ /* 0x000ee60000000a00 */
[----:B------:R-:W4:Y:S01]  /*35d0*/  LDG.E.CONSTANT R18, desc[UR16][R18.64] ;  /* 0x0000001012127981 */ /* 0x000f22000c1e9900 */
[----:B------:R-:W-:-:S04]  /*35e0*/  IADD3 R24, PT, PT, R2, 0x1, RZ ;  /* 0x0000000102187810 */ /* 0x000fc80007ffe0ff */
[----:B------:R-:W1:Y:S01]  /*35f0*/  LDC.64 R26, c[0x0][0x380] ;  /* 0x0000e000ff1a7b82 */ /* 0x000e620000000a00 */
[----:B0-----:R-:W-:Y:S01]  /*3600*/  MOV R8, UR8 ;  /* 0x0000000800087c02 */ /* 0x001fe20008000f00 */
[----:B------:R-:W-:-:S04]  /*3610*/  IMAD.U32 R9, RZ, RZ, UR9 ;  /* 0x00000009ff097e24 */ /* 0x000fc8000f8e00ff */
[----:B------:R-:W-:-:S06]  /*3620*/  IMAD.WIDE.U32 R34, R6, 0x4, R8 ;  /* 0x0000000406227825 */ /* 0x000fcc00078e0008 */
[----:B------:R-:W5:Y:S01]  /*3630*/  LDG.E.CONSTANT R34, desc[UR16][R34.64] ;  /* 0x0000001022227981 */ /* 0x000f62000c1e9900 */
[----:B------:R-:W-:Y:S01]  /*3640*/  ISETP.GE.AND P0, PT, R6, R3, PT ;  /* 0x000000030600720c */ /* 0x000fe20003f06270 */
[----:B------:R0:W0:Y:S08]  /*3650*/  I2F.F64.U32 R10, R2 ;  /* 0x00000002000a7312 */ /* 0x0000300000201800 */
[----:B------:R-:W0:Y:S01]  /*3660*/  I2F.F64.U32 R24, R24 ;  /* 0x0000001800187312 */ /* 0x000e220000201800 */
[----:B------:R-:W-:Y:S07]  /*3670*/  BSSY.RELIABLE B1, `(.L_x_87) ;  /* 0x00000aa000017945 */ /* 0x000fee0003800100 */
[----:B--2---:R2:W0:Y:S08]  /*3680*/  F2F.F64.F32 R28, R20 ;  /* 0x00000014001c7310 */ /* 0x0044300000201800 */
[----:B----4-:R2:W4:Y:S08]  /*3690*/  F2F.F64.F32 R30, R18 ;  /* 0x00000012001e7310 */ /* 0x0105300000201800 */
[----:B-----5:R2:W0:Y:S01]  /*36a0*/  F2F.F64.F32 R32, R34 ;  /* 0x0000002200207310 */ /* 0x0204220000201800 */
[----:B-1-34-:R-:W-:Y:S05]  /*36b0*/  @P0 BRA `(.L_x_88) ;  /* 0x0000000800940947 */ /* 0x01afea0003800000 */
[----:B------:R-:W-:Y:S01]  /*36c0*/  IMAD.IADD R5, R3, 0x1, -R6 ;  /* 0x0000000103057824 */ /* 0x000fe200078e0a06 */
[----:B------:R-:W-:Y:S01]  /*36d0*/  BSSY.RECONVERGENT B2, `(.L_x_89) ;  /* 0x000006b000027945 */ /* 0x000fe20003800200 */
[----:B------:R-:W-:-:S03]  /*36e0*/  PLOP3.LUT P0, PT, PT, PT, PT, 0x80, 0x8 ;  /* 0x000000000008781c */ /* 0x000fc60003f0f070 */
[----:B------:R-:W-:-:S13]  /*36f0*/  ISETP.GT.AND P2, PT, R5, 0x3, PT ;  /* 0x000000030500780c */ /* 0x000fda0003f44270 */
[----:B------:R-:W-:Y:S05]  /*3700*/  @!P2 BRA `(.L_x_90) ;  /* 0x00000004009ca947 */ /* 0x000fea0003800000 */
[----:B--2---:R-:W1:Y:S01]  /*3710*/  LDC.64 R18, c[0x0][0x3b8] ;  /* 0x0000ee00ff127b82 */ /* 0x004e620000000a00 */
[----:B------:R-:W-:Y:S02]  /*3720*/  PLOP3.LUT P0, PT, PT, PT, PT, 0x8, 0x80 ;  /* 0x000000000080781c */ /* 0x000fe40003f0e170 */
[----:B------:R-:W-:-:S11]  /*3730*/  IADD3 R5, PT, PT, R3, -0x3, RZ ;  /* 0xfffffffd03057810 */ /* 0x000fd60007ffe0ff */
.L_x_91:
[----:B------:R-:W2:Y:S01]  /*3740*/  LDCU UR4, c[0x0][0x3a8] ;  /* 0x00007500ff0477ac */ /* 0x000ea20008000800 */
[C---:B------:R-:W-:Y:S02]  /*3750*/  VIADD R7, R6.reuse, 0x1 ;  /* 0x0000000106077836 */ /* 0x040fe40000000000 */
[----:B------:R-:W-:Y:S01]  /*3760*/  IMAD.IADD R21, R6, 0x1, -R2 ;  /* 0x0000000106157824 */ /* 0x000fe200078e0a02 */
[----:B------:R-:W3:Y:S01]  /*3770*/  LDCU.64 UR8, c[0x0][0x380] ;  /* 0x00007000ff0877ac */ /* 0x000ee20008000a00 */
[----:B--2---:R-:W-:Y:S02]  /*3780*/  MOV R3, UR4 ;  /* 0x0000000400037c02 */ /* 0x004fe40008000f00 */
[----:B---3--:R-:W-:Y:S01]  /*3790*/  MOV R8, UR8 ;  /* 0x0000000800087c02 */ /* 0x008fe20008000f00 */
[----:B------:R-:W-:Y:S01]  /*37a0*/  IMAD.U32 R9, RZ, RZ, UR9 ;  /* 0x00000009ff097e24 */ /* 0x000fe2000f8e00ff */
[----:B------:R-:W-:-:S03]  /*37b0*/  ISETP.GE.AND P2, PT, R7, R3, PT ;  /* 0x000000030700720c */ /* 0x000fc60003f46270 */
[----:B------:R-:W-:Y:S01]  /*37c0*/  IMAD.WIDE R20, R21, 0x4, R8 ;  /* 0x0000000415147825 */ /* 0x000fe200078e0208 */
[----:B------:R-:W-:-:S04]  /*37d0*/  IADD3 R41, PT, PT, R6, 0x2, RZ ;  /* 0x0000000206297810 */ /* 0x000fc80007ffe0ff */
[----:B------:R2:W3:Y:S01]  /*37e0*/  LDG.E.CONSTANT R52, desc[UR16][R20.64+0x4] ;  /* 0x0000041014347981 */ /* 0x0004e2000c1e9900 */
[----:B------:R-:W-:Y:S01]  /*37f0*/  ISETP.GE.AND P3, PT, R41, R3, PT ;  /* 0x000000032900720c */ /* 0x000fe20003f66270 */
[----:B------:R-:W-:-:S03]  /*3800*/  IMAD.IADD R39, R7, 0x1, -R2 ;  /* 0x0000000107277824 */ /* 0x000fc600078e0a02 */
[----:B0-----:R-:W-:-:S05]  /*3810*/  @!P2 IMAD.WIDE.U32 R34, R6, 0x4, R8 ;  /* 0x000000040622a825 */ /* 0x001fca00078e0008 */
[----:B------:R-:W4:Y:S01]  /*3820*/  @!P2 LDG.E.CONSTANT R53, desc[UR16][R34.64+0x4] ;  /* 0x000004102235a981 */ /* 0x000f22000c1e9900 */
[----:B------:R-:W-:Y:S01]  /*3830*/  IMAD.WIDE R38, R39, 0x4, R8 ;  /* 0x0000000427267825 */ /* 0x000fe200078e0208 */
[----:B------:R-:W-:-:S04]  /*3840*/  IADD3 R43, PT, PT, R6, 0x3, RZ ;  /* 0x00000003062b7810 */ /* 0x000fc80007ffe0ff */
[----:B------:R0:W5:Y:S01]  /*3850*/  LDG.E.CONSTANT R54, desc[UR16][R38.64+0x4] ;  /* 0x0000041026367981 */ /* 0x000162000c1e9900 */
[----:B------:R-:W-:Y:S01]  /*3860*/  @!P3 IMAD.WIDE.U32 R44, R7, 0x4, R8 ;  /* 0x00000004072cb825 */ /* 0x000fe200078e0008 */
[----:B------:R-:W-:-:S03]  /*3870*/  ISETP.GE.AND P4, PT, R43, R3, PT ;  /* 0x000000032b00720c */ /* 0x000fc60003f86270 */
[----:B------:R-:W-:Y:S01]  /*3880*/  IMAD.IADD R37, R41, 0x1, -R2 ;  /* 0x0000000129257824 */ /* 0x000fe200078e0a02 */
[----:B------:R-:W5:Y:S03]  /*3890*/  @!P3 LDG.E.CONSTANT R55, desc[UR16][R44.64+0x4] ;  /* 0x000004102c37b981 */ /* 0x000f66000c1e9900 */
[----:B--2---:R-:W-:-:S05]  /*38a0*/  IMAD.WIDE R20, R37, 0x4, R8 ;  /* 0x0000000425147825 */ /* 0x004fca00078e0208 */
[----:B------:R2:W5:Y:S01]  /*38b0*/  LDG.E.CONSTANT R56, desc[UR16][R20.64+0x4] ;  /* 0x0000041014387981 */ /* 0x000562000c1e9900 */
[----:B------:R-:W-:-:S05]  /*38c0*/  @!P4 IMAD.WIDE.U32 R46, R41, 0x4, R8 ;  /* 0x00000004292ec825 */ /* 0x000fca00078e0008 */
[----:B------:R-:W5:Y:S01]  /*38d0*/  @!P4 LDG.E.CONSTANT R42, desc[UR16][R46.64+0x4] ;  /* 0x000004102e2ac981 */ /* 0x000f62000c1e9900 */
[----:B------:R-:W-:Y:S01]  /*38e0*/  IADD3 R36, PT, PT, R6, 0x4, RZ ;  /* 0x0000000406247810 */ /* 0x000fe20007ffe0ff */
[----:B------:R-:W-:-:S03]  /*38f0*/  IMAD.IADD R49, R43, 0x1, -R2 ;  /* 0x000000012b317824 */ /* 0x000fc600078e0a02 */
[----:B------:R-:W-:Y:S01]  /*3900*/  ISETP.GE.AND P5, PT, R36, R3, PT ;  /* 0x000000032400720c */ /* 0x000fe20003fa6270 */
[----:B------:R-:W-:-:S05]  /*3910*/  IMAD.WIDE R48, R49, 0x4, R8 ;  /* 0x0000000431307825 */ /* 0x000fca00078e0208 */
[----:B------:R1:W5:Y:S07]  /*3920*/  LDG.E.CONSTANT R40, desc[UR16][R48.64+0x4] ;  /* 0x0000041030287981 */ /* 0x00036e000c1e9900 */
[----:B------:R-:W-:-:S05]  /*3930*/  @!P5 IMAD.WIDE.U32 R50, R43, 0x4, R8 ;  /* 0x000000042b32d825 */ /* 0x000fca00078e0008 */
[----:B------:R5:W5:Y:S01]  /*3940*/  @!P5 LDG.E.CONSTANT R37, desc[UR16][R50.64+0x4] ;  /* 0x000004103225d981 */ /* 0x000b62000c1e9900 */
[----:B0-----:R-:W-:Y:S01]  /*3950*/  DADD R38, R32, R14 ;  /* 0x0000000020267229 */ /* 0x001fe2000000000e */
[----:B------:R-:W-:Y:S01]  /*3960*/  IMAD R41, R4, R3, R41 ;  /* 0x0000000304297224 */ /* 0x000fe200078e0229 */
[----:B--2---:R-:W-:-:S06]  /*3970*/  DFMA R20, R10, R32, R16 ;  /* 0x000000200a14722b */ /* 0x004fcc0000000010 */
[----:B-1----:R-:W-:Y:S02]  /*3980*/  DMUL R48, R22, -R38 ;  /* 0x8000002616307228 */ /* 0x002fe40000000000 */
[----:B------:R-:W-:-:S06]  /*3990*/  DADD R44, -R38, R20 ;  /* 0x00000000262c7229 */ /* 0x000fcc0000000114 */
[----:B------:R-:W-:Y:S01]  /*39a0*/  DFMA R48, R10, R20, R48 ;  /* 0x000000140a30722b */ /* 0x000fe20000000030 */
[----:B---3--:R-:W0:Y:S08]  /*39b0*/  F2F.F64.F32 R34, R52 ;  /* 0x0000003400227310 */ /* 0x008e300000201800 */
[----:B----4-:R-:W1:Y:S01]  /*39c0*/  @!P2 F2F.F64.F32 R32, R53 ;  /* 0x000000350020a310 */ /* 0x010e620000201800 */
[----:B------:R-:W-:Y:S01]  /*39d0*/  ISETP.GE.AND P2, PT, R36, R5, PT ;  /* 0x000000052400720c */ /* 0x000fe20003f46270 */
[----:B0-----:R-:W-:-:S06]  /*39e0*/  DADD R34, R38, -R34 ;  /* 0x0000000026227229 */ /* 0x001fcc0000000822 */
[----:B-----5:R-:W0:Y:S02]  /*39f0*/  F2F.F64.F32 R14, R54 ;  /* 0x00000036000e7310 */ /* 0x020e240000201800 */
[----:B-1----:R-:W-:Y:S02]  /*3a00*/  DADD R34, R32, R34 ;  /* 0x0000000020227229 */ /* 0x002fe40000000022 */
[----:B------:R-:W-:-:S04]  /*3a10*/  DFMA R44, R10, R32, R44 ;  /* 0x000000200a2c722b */ /* 0x000fc8000000002c */
[----:B------:R-:W1:Y:S02]  /*3a20*/  @!P3 F2F.F64.F32 R32, R55 ;  /* 0x000000370020b310 */ /* 0x000e640000201800 */
[C---:B0-----:R-:W-:Y:S02]  /*3a30*/  DADD R14, R34.reuse, -R14 ;  /* 0x00000000220e7229 */ /* 0x041fe4000000080e */
[----:B------:R-:W-:-:S04]  /*3a40*/  DADD R16, -R34, R44 ;  /* 0x0000000022107229 */ /* 0x000fc8000000012c */
[----:B------:R-:W0:Y:S01]  /*3a50*/  F2F.F64.F32 R46, R56 ;  /* 0x00000038002e7310 */ /* 0x000e220000201800 */
[----:B------:R-:W-:Y:S02]  /*3a60*/  DMUL R50, R22, -R34 ;  /* 0x8000002216327228 */ /* 0x000fe40000000000 */
[----:B-1----:R-:W-:Y:S02]  /*3a70*/  DADD R14, R32, R14 ;  /* 0x00000000200e7229 */ /* 0x002fe4000000000e */
[----:B------:R-:W-:-:S03]  /*3a80*/  DFMA R16, R10, R32, R16 ;  /* 0x000000200a10722b */ /* 0x000fc60000000010 */
[----:B------:R-:W1:Y:S01]  /*3a90*/  @!P4 F2F.F64.F32 R32, R42 ;  /* 0x0000002a0020c310 */ /* 0x000e620000201800 */
[----:B------:R-:W-:Y:S02]  /*3aa0*/  DFMA R44, R10, R44, R50 ;  /* 0x0000002c0a2c722b */ /* 0x000fe40000000032 */
[----:B0-----:R-:W-:Y:S02]  /*3ab0*/  DADD R20, R14, -R46 ;  /* 0x000000000e147229 */ /* 0x001fe4000000082e */
[----:B------:R-:W-:Y:S02]  /*3ac0*/  DMUL R46, R28, R48 ;  /* 0x000000301c2e7228 */ /* 0x000fe40000000000 */
[----:B------:R-:W-:Y:S02]  /*3ad0*/  DADD R48, -R14, R16 ;  /* 0x000000000e307229 */ /* 0x000fe40000000110 */
[----:B------:R-:W-:Y:S02]  /*3ae0*/  DMUL R50, R22, -R14 ;  /* 0x8000000e16327228 */ /* 0x000fe40000000000 */
[----:B------:R-:W-:-:S02]  /*3af0*/  DMUL R44, R28, R44 ;  /* 0x0000002c1c2c7228 */ /* 0x000fc40000000000 */
[----:B------:R-:W-:Y:S02]  /*3b00*/  DFMA R52, R22, -R46, R38 ;  /* 0x8000002e1634722b */ /* 0x000fe40000000026 */
[----:B-1----:R-:W-:Y:S02]  /*3b10*/  DADD R20, R32, R20 ;  /* 0x0000000020147229 */ /* 0x002fe40000000014 */
[C---:B------:R-:W-:Y:S02]  /*3b20*/  DFMA R38, R10.reuse, R32, R48 ;  /* 0x000000200a26722b */ /* 0x040fe40000000030 */
[----:B------:R-:W-:Y:S01]  /*3b30*/  DFMA R16, R10, R16, R50 ;  /* 0x000000100a10722b */ /* 0x000fe20000000032 */
[----:B------:R-:W-:Y:S01]  /*3b40*/  @!P5 F2F.F64.F32 R32, R37 ;  /* 0x000000250020d310 */ /* 0x000fe20000201800 */
[----:B------:R-:W-:Y:S02]  /*3b50*/  DMUL R52, R30, R52 ;  /* 0x000000341e347228 */ /* 0x000fe40000000000 */
[----:B------:R-:W-:-:S02]  /*3b60*/  DMUL R48, R22, -R20 ;  /* 0x8000001416307228 */ /* 0x000fc40000000000 */
[----:B------:R-:W-:Y:S02]  /*3b70*/  DFMA R34, R22, -R44, R34 ;  /* 0x8000002c1622722b */ /* 0x000fe40000000022 */
[----:B------:R-:W-:Y:S02]  /*3b80*/  DMUL R16, R28, R16 ;  /* 0x000000101c107228 */ /* 0x000fe40000000000 */
[----:B------:R-:W-:Y:S02]  /*3b90*/  DFMA R52, R24, R46, R52 ;  /* 0x0000002e1834722b */ /* 0x000fe40000000034 */
[----:B------:R-:W-:Y:S02]  /*3ba0*/  DFMA R48, R10, R38, R48 ;  /* 0x000000260a30722b */ /* 0x000fe40000000030 */
[----:B------:R-:W-:Y:S02]  /*3bb0*/  DMUL R46, R30, R34 ;  /* 0x000000221e2e7228 */ /* 0x000fe40000000000 */
[----:B------:R-:W-:Y:S01]  /*3bc0*/  DFMA R14, R22, -R16, R14 ;  /* 0x80000010160e722b */ /* 0x000fe2000000000e */
[----:B------:R-:W0:Y:S03]  /*3bd0*/  F2F.F32.F64 R42, R52 ;  /* 0x00000034002a7310 */ /* 0x000e260000301000 */
[----:B------:R-:W-:-:S02]  /*3be0*/  DMUL R34, R28, R48 ;  /* 0x000000301c227228 */ /* 0x000fc40000000000 */
[----:B------:R-:W-:Y:S01]  /*3bf0*/  DFMA R46, R24, R44, R46 ;  /* 0x0000002c182e722b */ /* 0x000fe2000000002e */
[----:B------:R-:W-:Y:S01]  /*3c00*/  IMAD R49, R4, R3, R43 ;  /* 0x0000000304317224 */ /* 0x000fe200078e022b */
[----:B------:R-:W-:-:S03]  /*3c10*/  DMUL R14, R30, R14 ;  /* 0x0000000e1e0e7228 */ /* 0x000fc60000000000 */
[----:B------:R-:W-:Y:S01]  /*3c20*/  IMAD.WIDE R48, R49, 0x4, R18 ;  /* 0x0000000431307825 */ /* 0x000fe200078e0212 */
[----:B------:R-:W-:Y:S01]  /*3c30*/  DFMA R44, R22, -R34, R20 ;  /* 0x80000022162c722b */ /* 0x000fe20000000014 */
[----:B------:R1:W2:Y:S03]  /*3c40*/  F2F.F32.F64 R51, R46 ;  /* 0x0000002e00337310 */ /* 0x0002a60000301000 */
[----:B------:R-:W-:-:S04]  /*3c50*/  DFMA R14, R24, R16, R14 ;  /* 0x00000010180e722b */ /* 0x000fc8000000000e */
[----:B------:R-:W-:Y:S02]  /*3c60*/  DMUL R44, R30, R44 ;  /* 0x0000002c1e2c7228 */ /* 0x000fe40000000000 */
[----:B------:R-:W-:Y:S01]  /*3c70*/  F2F.F32.F64 R55, R14 ;  /* 0x0000000e00377310 */ /* 0x000fe20000301000 */
[----:B-1----:R-:W-:-:S05]  /*3c80*/  IMAD.WIDE R46, R41, 0x4, R18 ;  /* 0x00000004292e7825 */ /* 0x002fca00078e0212 */
[----:B------:R-:W-:Y:S01]  /*3c90*/  DFMA R16, R24, R34, R44 ;  /* 0x000000221810722b */ /* 0x000fe2000000002c */
[CC--:B------:R-:W-:Y:S01]  /*3ca0*/  IMAD R35, R4.reuse, R3.reuse, R6 ;  /* 0x0000000304237224 */ /* 0x0c0fe200078e0206 */
[----:B------:R-:W1:Y:S01]  /*3cb0*/  F2F.F64.F32 R40, R40 ;  /* 0x0000002800287310 */ /* 0x000e620000201800 */
[----:B------:R-:W-:Y:S01]  /*3cc0*/  IMAD R45, R4, R3, R7 ;  /* 0x00000003042d7224 */ /* 0x000fe200078e0207 */
[----:B------:R-:W-:Y:S01]  /*3cd0*/  MOV R6, R36 ;  /* 0x0000002400067202 */ /* 0x000fe20000000f00 */
[----:B------:R-:W-:-:S04]  /*3ce0*/  IMAD.WIDE R34, R35, 0x4, R18 ;  /* 0x0000000423227825 */ /* 0x000fc800078e0212 */
[----:B------:R-:W-:Y:S01]  /*3cf0*/  IMAD.WIDE R44, R45, 0x4, R18 ;  /* 0x000000042d2c7825 */ /* 0x000fe200078e0212 */
[----:B------:R3:W4:Y:S01]  /*3d00*/  F2F.F32.F64 R57, R16 ;  /* 0x0000001000397310 */ /* 0x0007220000301000 */
[----:B0-----:R0:W-:Y:S04]  /*3d10*/  STG.E desc[UR16][R34.64], R42 ;  /* 0x0000002a22007986 */ /* 0x0011e8000c101910 */
[----:B--2---:R0:W-:Y:S01]  /*3d20*/  STG.E desc[UR16][R44.64], R51 ;  /* 0x000000332c007986 */ /* 0x0041e2000c101910 */
[----:B-1----:R-:W-:-:S03]  /*3d30*/  DADD R14, R20, -R40 ;  /* 0x00000000140e7229 */ /* 0x002fc60000000828 */
[----:B------:R0:W-:Y:S01]  /*3d40*/  STG.E desc[UR16][R46.64], R55 ;  /* 0x000000372e007986 */ /* 0x0001e2000c101910 */
[----:B---3--:R-:W-:-:S03]  /*3d50*/  DADD R16, -R20, R38 ;  /* 0x0000000014107229 */ /* 0x008fc60000000126 */
[----:B----4-:R0:W-:Y:S01]  /*3d60*/  STG.E desc[UR16][R48.64], R57 ;  /* 0x0000003930007986 */ /* 0x0101e2000c101910 */
[----:B------:R-:W-:Y:S07]  /*3d70*/  @!P2 BRA `(.L_x_91) ;  /* 0xfffffff80070a947 */ /* 0x000fee000383ffff */
.L_x_90:
[----:B------:R-:W-:Y:S05]  /*3d80*/  BSYNC.RECONVERGENT B2 ;  /* 0x0000000000027941 */ /* 0x000fea0003800200 */
.L_x_89:
[----:B------:R-:W-:Y:S01]  /*3d90*/  IMAD.IADD R5, R3, 0x1, -R6 ;  /* 0x0000000103057824 */ /* 0x000fe200078e0a06 */
[----:B------:R-:W-:Y:S04]  /*3da0*/  BSSY.RECONVERGENT B2, `(.L_x_92) ;  /* 0x0000033000027945 */ /* 0x000fe80003800200 */
[----:B------:R-:W-:-:S13]  /*3db0*/  ISETP.GT.AND P2, PT, R5, 0x1, PT ;  /* 0x000000010500780c */ /* 0x000fda0003f44270 */
[----:B------:R-:W-:Y:S05]  /*3dc0*/  @!P2 BRA `(.L_x_93) ;  /* 0x0000000000c0a947 */ /* 0x000fea0003800000 */
[C---:B------:R-:W-:Y:S01]  /*3dd0*/  IADD3 R5, PT, PT, R6.reuse, 0x1, RZ ;  /* 0x0000000106057810 */ /* 0x040fe20007ffe0ff */
[----:B------:R-:W-:-:S03]  /*3de0*/  IMAD.IADD R21, R6, 0x1, -R2 ;  /* 0x0000000106157824 */ /* 0x000fc600078e0a02 */
[----:B------:R-:W-:Y:S01]  /*3df0*/  ISETP.GE.AND P0, PT, R5, R3, PT ;  /* 0x000000030500720c */ /* 0x000fe20003f06270 */
[----:B--2---:R-:W-:-:S05]  /*3e00*/  IMAD.WIDE R20, R21, 0x4, R8 ;  /* 0x0000000415147825 */ /* 0x004fca00078e0208 */
[----:B------:R1:W2:Y:S07]  /*3e10*/  LDG.E.CONSTANT R19, desc[UR16][R20.64+0x4] ;  /* 0x0000041014137981 */ /* 0x0002ae000c1e9900 */
[----:B0-----:R-:W-:-:S05]  /*3e20*/  @!P0 IMAD.WIDE.U32 R34, R6, 0x4, R8 ;  /* 0x0000000406228825 */ /* 0x001fca00078e0008 */
[----:B------:R0:W3:Y:S01]  /*3e30*/  @!P0 LDG.E.CONSTANT R40, desc[UR16][R34.64+0x4] ;  /* 0x0000041022288981 */ /* 0x0000e2000c1e9900 */
[----:B------:R-:W-:Y:S01]  /*3e40*/  IMAD R18, R4, R3, R6 ;  /* 0x0000000304127224 */ /* 0x000fe200078e0206 */
[C---:B------:R-:W-:Y:S01]  /*3e50*/  IADD3 R6, PT, PT, R5.reuse, 0x1, RZ ;  /* 0x0000000105067810 */ /* 0x040fe20007ffe0ff */
[----:B------:R-:W-:-:S03]  /*3e60*/  IMAD.IADD R39, R5, 0x1, -R2 ;  /* 0x0000000105277824 */ /* 0x000fc600078e0a02 */
[----:B------:R-:W-:Y:S01]  /*3e70*/  ISETP.GE.AND P2, PT, R6, R3, PT ;  /* 0x000000030600720c */ /* 0x000fe20003f46270 */
[----:B------:R-:W-:-:S05]  /*3e80*/  IMAD.WIDE R38, R39, 0x4, R8 ;  /* 0x0000000427267825 */ /* 0x000fca00078e0208 */
[----:B------:R4:W5:Y:S07]  /*3e90*/  LDG.E.CONSTANT R7, desc[UR16][R38.64+0x4] ;  /* 0x0000041026077981 */ /* 0x00096e000c1e9900 */
[----:B------:R-:W-:-:S06]  /*3ea0*/  @!P2 IMAD.WIDE.U32 R8, R5, 0x4, R8 ;  /* 0x000000040508a825 */ /* 0x000fcc00078e0008 */
[----:B------:R-:W5:Y:S01]  /*3eb0*/  @!P2 LDG.E.CONSTANT R8, desc[UR16][R8.64+0x4] ;  /* 0x000004100808a981 */ /* 0x000f62000c1e9900 */
[----:B-1----:R-:W-:Y:S02]  /*3ec0*/  DADD R20, R14, R32 ;  /* 0x000000000e147229 */ /* 0x002fe40000000020 */
[----:B0-----:R-:W-:-:S08]  /*3ed0*/  DFMA R34, R10, R32, R16 ;  /* 0x000000200a22722b */ /* 0x001fd00000000010 */
[C---:B------:R-:W-:Y:S01]  /*3ee0*/  DADD R16, -R20.reuse, R34 ;  /* 0x0000000014107229 */ /* 0x040fe20000000122 */
[----:B--2---:R-:W0:Y:S08]  /*3ef0*/  F2F.F64.F32 R36, R19 ;  /* 0x0000001300247310 */ /* 0x004e300000201800 */
[----:B---3--:R1:W2:Y:S01]  /*3f00*/  @!P0 F2F.F64.F32 R32, R40 ;  /* 0x0000002800208310 */ /* 0x0082a20000201800 */
[----:B------:R-:W-:Y:S01]  /*3f10*/  PLOP3.LUT P0, PT, PT, PT, PT, 0x8, 0x80 ;  /* 0x000000000080781c */ /* 0x000fe20003f0e170 */
[----:B0-----:R-:W-:-:S02]  /*3f20*/  DADD R14, R20, -R36 ;  /* 0x00000000140e7229 */ /* 0x001fc40000000824 */
[----:B------:R-:W-:Y:S01]  /*3f30*/  DMUL R36, R22, -R20 ;  /* 0x8000001416247228 */ /* 0x000fe20000000000 */
[----:B-1----:R-:W0:Y:S07]  /*3f40*/  LDC.64 R40, c[0x0][0x3b8] ;  /* 0x0000ee00ff287b82 */ /* 0x002e2e0000000a00 */
[----:B------:R-:W-:Y:S02]  /*3f50*/  DFMA R36, R10, R34, R36 ;  /* 0x000000220a24722b */ /* 0x000fe40000000024 */
[----:B--2---:R-:W-:-:S02]  /*3f60*/  DADD R14, R32, R14 ;  /* 0x00000000200e7229 */ /* 0x004fc4000000000e */
[----:B------:R-:W-:-:S04]  /*3f70*/  DFMA R16, R10, R32, R16 ;  /* 0x000000200a10722b */ /* 0x000fc80000000010 */
[----:B------:R-:W-:Y:S02]  /*3f80*/  DMUL R36, R28, R36 ;  /* 0x000000241c247228 */ /* 0x000fe40000000000 */
[C---:B----4-:R-:W-:Y:S01]  /*3f90*/  DMUL R38, R22.reuse, -R14 ;  /* 0x8000000e16267228 */ /* 0x050fe20000000000 */
[----:B-----5:R-:W-:Y:S05]  /*3fa0*/  @!P2 F2F.F64.F32 R32, R8 ;  /* 0x000000080020a310 */ /* 0x020fea0000201800 */
[----:B------:R-:W-:Y:S02]  /*3fb0*/  DFMA R20, R22, -R36, R20 ;  /* 0x800000241614722b */ /* 0x000fe40000000014 */
[----:B------:R-:W-:Y:S01]  /*3fc0*/  DFMA R38, R10, R16, R38 ;  /* 0x000000100a26722b */ /* 0x000fe20000000026 */
[----:B0-----:R-:W-:Y:S01]  /*3fd0*/  IMAD.WIDE R18, R18, 0x4, R40 ;  /* 0x0000000412127825 */ /* 0x001fe200078e0228 */
[----:B------:R-:W-:-:S04]  /*3fe0*/  DADD R16, -R14, R16 ;  /* 0x000000000e107229 */ /* 0x000fc80000000110 */
[----:B------:R-:W-:Y:S02]  /*3ff0*/  DMUL R20, R30, R20 ;  /* 0x000000141e147228 */ /* 0x000fe40000000000 */
[----:B------:R-:W-:-:S06]  /*4000*/  DMUL R38, R28, R38 ;  /* 0x000000261c267228 */ /* 0x000fcc0000000000 */
[----:B------:R-:W-:Y:S02]  /*4010*/  DFMA R20, R24, R36, R20 ;  /* 0x000000241814722b */ /* 0x000fe40000000014 */
[----:B------:R-:W-:Y:S01]  /*4020*/  DFMA R34, R22, -R38, R14 ;  /* 0x800000261622722b */ /* 0x000fe2000000000e */
[----:B------:R-:W-:-:S04]  /*4030*/  IMAD R37, R4, R3, R5 ;  /* 0x0000000304257224 */ /* 0x000fc800078e0205 */
[----:B------:R-:W-:-:S03]  /*4040*/  IMAD.WIDE R36, R37, 0x4, R40 ;  /* 0x0000000425247825 */ /* 0x000fc600078e0228 */
[----:B------:R-:W-:Y:S01]  /*4050*/  DMUL R34, R30, R34 ;  /* 0x000000221e227228 */ /* 0x000fe20000000000 */
[----:B------:R-:W0:Y:S07]  /*4060*/  F2F.F32.F64 R21, R20 ;  /* 0x0000001400157310 */ /* 0x000e2e0000301000 */
[----:B------:R-:W-:Y:S01]  /*4070*/  DFMA R34, R24, R38, R34 ;  /* 0x000000261822722b */ /* 0x000fe20000000022 */
[----:B------:R-:W1:Y:S01]  /*4080*/  F2F.F64.F32 R38, R7 ;  /* 0x0000000700267310 */ /* 0x000e620000201800 */
[----:B0-----:R3:W-:Y:S08]  /*4090*/  STG.E desc[UR16][R18.64], R21 ;  /* 0x0000001512007986 */ /* 0x0017f0000c101910 */
[----:B------:R-:W0:Y:S01]  /*40a0*/  F2F.F32.F64 R35, R34 ;  /* 0x0000002200237310 */ /* 0x000e220000301000 */
[----:B-1----:R-:W-:Y:S01]  /*40b0*/  DADD R14, R14, -R38 ;  /* 0x000000000e0e7229 */ /* 0x002fe20000000826 */
[----:B0-----:R3:W-:Y:S10]  /*40c0*/  STG.E desc[UR16][R36.64], R35 ;  /* 0x0000002324007986 */ /* 0x0017f4000c101910 */
.L_x_93:
[----:B------:R-:W-:Y:S05]  /*40d0*/  BSYNC.RECONVERGENT B2 ;  /* 0x0000000000027941 */ /* 0x000fea0003800200 */
.L_x_92:
[----:B------:R-:W-:-:S13]  /*40e0*/  ISETP.NE.OR P0, PT, R6, R3, P0 ;  /* 0x000000030600720c */ /* 0x000fda0000705670 */
[----:B------:R-:W-:Y:S05]  /*40f0*/  @!P0 BREAK.RELIABLE B1 ;  /* 0x0000000000018942 */ /* 0x000fea0003800100 */
[----:B------:R-:W-:Y:S05]  /*4100*/  @!P0 BRA `(.L_x_70) ;  /* 0x0000000000708947 */ /* 0x000fea0003800000 */
.L_x_88:
[----:B------:R-:W-:Y:S05]  /*4110*/  BSYNC.RELIABLE B1 ;  /* 0x0000000000017941 */ /* 0x000fea0003800100 */
.L_x_87:
[----:B-1----:R-:W1:Y:S01]  /*4120*/  LDCU UR4, c[0x0][0x3a8] ;  /* 0x00007500ff0477ac */ /* 0x002e620008000800 */
[C---:B------:R-:W-:Y:S01]  /*4130*/  IADD3 R5, PT, PT, R6.reuse, 0x1, RZ ;  /* 0x0000000106057810 */ /* 0x040fe20007ffe0ff */
[----:B------:R-:W-:-:S04]  /*4140*/  IMAD.IADD R9, R6, 0x1, -R2 ;  /* 0x0000000106097824 */ /* 0x000fc800078e0a02 */
[----:B------:R-:W-:-:S05]  /*4150*/  IMAD.WIDE R8, R9, 0x4, R26 ;  /* 0x0000000409087825 */ /* 0x000fca00078e021a */
[----:B------:R4:W5:Y:S01]  /*4160*/  LDG.E.CONSTANT R3, desc[UR16][R8.64+0x4] ;  /* 0x0000041008037981 */ /* 0x000962000c1e9900 */
[----:B-1----:R-:W-:-:S13]  /*4170*/  ISETP.GE.AND P0, PT, R5, UR4, PT ;  /* 0x0000000405007c0c */ /* 0x002fda000bf06270 */
[----:B--23--:R-:W-:-:S06]  /*4180*/  @!P0 IMAD.WIDE.U32 R18, R6, 0x4, R26 ;  /* 0x0000000406128825 */ /* 0x00cfcc00078e001a */
[----:B------:R-:W2:Y:S01]  /*4190*/  @!P0 LDG.E.CONSTANT R18, desc[UR16][R18.64+0x4] ;  /* 0x0000041012128981 */ /* 0x000ea2000c1e9900 */
        /* <DEDUP_REMOVED lines=8> */
[----:B----4-:R-:W-:-:S09]  /*4220*/  IMAD R9, R4, UR4, R6 ;  /* 0x0000000404097c24 */ /* 0x010fd2000f8e0206 */
[----:B------:R-:W0:Y:S01]  /*4230*/  F2F.F32.F64 R35, R34 ;  /* 0x0000002200237310 */ /* 0x000e220000301000 */
[----:B------:R-:W-:-:S05]  /*4240*/  IMAD.WIDE R8, R9, 0x4, R12 ;  /* 0x0000000409087825 */ /* 0x000fca00078e020c */
[----:B0-----:R4:W-:Y:S01]  /*4250*/  STG.E desc[UR16][R8.64], R35 ;  /* 0x0000002308007986 */ /* 0x0019e2000c101910 */
[----:B------:R-:W-:Y:S01]  /*4260*/  DADD R16, -R20, R16 ;  /* 0x0000000014107229 */ /* 0x000fe20000000110 */
[----:B------:R-:W-:Y:S01]  /*4270*/  MOV R6, R5 ;  /* 0x0000000500067202 */ /* 0x000fe20000000f00 */
[----:B-----5:R-:W0:Y:S08]  /*4280*/  F2F.F64.F32 R14, R3 ;  /* 0x00000003000e7310 */ /* 0x020e300000201800 */
[----:B--2---:R4:W1:Y:S01]  /*4290*/  @!P0 F2F.F64.F32 R32, R18 ;  /* 0x0000001200208310 */ /* 0x0048620000201800 */
[----:B------:R-:W-:Y:S01]  /*42a0*/  ISETP.NE.AND P0, PT, R5, UR4, PT ;  /* 0x0000000405007c0c */ /* 0x000fe2000bf05270 */
[----:B0-----:R-:W-:-:S12]  /*42b0*/  DADD R14, -R14, R20 ;  /* 0x000000000e0e7229 */ /* 0x001fd80000000114 */
[----:B----4-:R-:W-:Y:S05]  /*42c0*/  @P0 BRA `(.L_x_87) ;  /* 0xfffffffc00940947 */ /* 0x010fea000383ffff */
.L_x_70:
[----:B------:R-:W-:Y:S05]  /*42d0*/  BSYNC.RECONVERGENT B0 ;  /* 0x0000000000007941 */ /* 0x000fea0003800200 */
.L_x_69:
[----:B------:R-:W-:Y:S05]  /*42e0*/  @!P1 BRA `(.L_x_35) ;  /* 0xffffffdc00689947 */ /* 0x000fea000383ffff */
[----:B------:R-:W-:Y:S05]  /*42f0*/  EXIT ;  /* 0x000000000000794d */ /* 0x000fea0003800000 */
.L_x_94:
        /* <DEDUP_REMOVED lines=16> */
.L_x_100:


//--------------------- .nv.shared.reserved.0     --------------------------
	.section	.nv.shared.reserved.0,"aw",@nobits
	.weak		__nv_reservedSMEM_offset_0_alias
	.size		__nv_reservedSMEM_offset_0_alias, 0, 64
	.other		__nv_reservedSMEM_offset_0_alias,@"STO_CUDA_RESERVED_SHARED STV_DEFAULT"
__nv_reservedSMEM_offset_0_alias:
	.zero		0
	.zero		64


//--------------------- .nv.constant0.tsf_many_series_one_param_f32 --------------------------
	.section	.nv.constant0.tsf_many_series_one_param_f32,"a",@progbits
	.sectionflags	@""
	.align	4
.nv.constant0.tsf_many_series_one_param_f32:
	.zero		944


//--------------------- .nv.constant0.tsf_batch_f32 --------------------------
	.section	.nv.constant0.tsf_batch_f32,"a",@progbits
	.sectionflags	@""
	.align	4
.nv.constant0.tsf_batch_f32:
	.zero		960


//--------------------- SYMBOLS --------------------------

	.type		.nv.reservedSmem.offset0,@object
	.size		.nv.reservedSmem.offset0,0x4
